//
// Generated by NVIDIA NVVM Compiler
//
// Compiler Build ID: CL-36424714
// Cuda compilation tools, release 13.0, V13.0.88
// Based on NVVM 20.0.0
//

.version 9.0
.target sm_100
.address_size 64

	// .globl	YnGovaluate1X3
.global .align 4 .b8 __cudart_i2opi_f[24] = {65, 144, 67, 60, 153, 149, 98, 219, 192, 221, 52, 245, 209, 87, 39, 252, 41, 21, 68, 78, 110, 131, 249, 162};

.visible .entry YnGovaluate1X3(
	.param .u64 .ptr .align 1 YnGovaluate1X3_param_0,
	.param .f32 YnGovaluate1X3_param_1,
	.param .u64 .ptr .align 1 YnGovaluate1X3_param_2,
	.param .u32 YnGovaluate1X3_param_3
)
{
	.local .align 4 .b8 	__local_depot0[28];
	.reg .b64 	%SP;
	.reg .b64 	%SPL;
	.reg .pred 	%p<121>;
	.reg .b32 	%r<384>;
	.reg .b32 	%f<812>;
	.reg .b64 	%rd<155>;
	.reg .b64 	%fd<17>;

	mov.u64 	%SPL, __local_depot0;
	ld.param.u64 	%rd58, [YnGovaluate1X3_param_0];
	ld.param.f32 	%f119, [YnGovaluate1X3_param_1];
	ld.param.u64 	%rd59, [YnGovaluate1X3_param_2];
	ld.param.u32 	%r127, [YnGovaluate1X3_param_3];
	add.u64 	%rd1, %SPL, 0;
	mov.u32 	%r128, %ctaid.y;
	mov.u32 	%r129, %nctaid.x;
	mov.u32 	%r130, %ctaid.x;
	mad.lo.s32 	%r131, %r128, %r129, %r130;
	mov.u32 	%r132, %ntid.x;
	mov.u32 	%r133, %tid.x;
	mad.lo.s32 	%r1, %r131, %r132, %r133;
	setp.ge.s32 	%p1, %r1, %r127;
	@%p1 bra 	$L__BB0_142;
	cvta.to.global.u64 	%rd61, %rd59;
	cvt.rzi.s32.f32 	%r2, %f119;
	mul.wide.s32 	%rd62, %r1, 4;
	add.s64 	%rd63, %rd61, %rd62;
	ld.global.nc.f32 	%f1, [%rd63];
	abs.f32 	%f2, %f1;
	setp.geu.f32 	%p2, %f2, 0f00800000;
	@%p2 bra 	$L__BB0_3;
	mov.f32 	%f278, 0fBF22F983;
	div.rn.f32 	%f790, %f278, %f2;
	bra.uni 	$L__BB0_33;
$L__BB0_3:
	setp.gtu.f32 	%p3, %f2, 0f3FD96AC4;
	@%p3 bra 	$L__BB0_17;
	abs.f32 	%f4, %f2;
	setp.gtu.f32 	%p4, %f4, 0f41000000;
	@%p4 bra 	$L__BB0_6;
	add.f32 	%f120, %f4, 0fC0753AAC;
	add.f32 	%f121, %f120, 0f33A5090F;
	fma.rn.f32 	%f122, %f121, 0f29AF3463, 0f2B81BF42;
	fma.rn.f32 	%f123, %f122, %f121, 0fADE21EC1;
	fma.rn.f32 	%f124, %f123, %f121, 0fAF5DDEFF;
	fma.rn.f32 	%f125, %f124, %f121, 0f319B0C9D;
	fma.rn.f32 	%f126, %f125, %f121, 0f32E81173;
	fma.rn.f32 	%f127, %f126, %f121, 0fB50F8DC8;
	fma.rn.f32 	%f128, %f127, %f121, 0fB61E653D;
	fma.rn.f32 	%f129, %f128, %f121, 0f382CD9C5;
	fma.rn.f32 	%f130, %f129, %f121, 0f38F9EB10;
	fma.rn.f32 	%f131, %f130, %f121, 0fBAECEB9C;
	fma.rn.f32 	%f132, %f131, %f121, 0fBB276FFD;
	fma.rn.f32 	%f133, %f132, %f121, 0f3D073993;
	add.f32 	%f134, %f4, 0fC0E07FB0;
	add.f32 	%f135, %f134, 0f3444B8DB;
	mul.f32 	%f136, %f135, %f133;
	mul.f32 	%f137, %f121, %f136;
	mul.f32 	%f788, %f4, %f137;
	bra.uni 	$L__BB0_16;
$L__BB0_6:
	abs.f32 	%f139, %f4;
	setp.eq.f32 	%p5, %f139, 0f7F800000;
	mov.f32 	%f788, 0f00000000;
	@%p5 bra 	$L__BB0_16;
	rcp.approx.ftz.f32 	%f140, %f4;
	mul.f32 	%f141, %f140, %f140;
	fma.rn.f32 	%f142, %f141, 0fC082CB37, 0f3F3FF7E9;
	fma.rn.f32 	%f143, %f142, %f141, 0fBE458BAE;
	fma.rn.f32 	%f144, %f143, %f141, 0f3E3FFF8B;
	fma.rn.f32 	%f6, %f144, %f141, 0f3F800000;
	fma.rn.f32 	%f145, %f141, 0fBFCA3BA2, 0f3EB914AD;
	fma.rn.f32 	%f146, %f145, %f141, 0fBE27F2EC;
	fma.rn.f32 	%f147, %f146, %f141, 0f3EBFFFFD;
	fma.rn.f32 	%f7, %f147, %f140, %f4;
	mul.f32 	%f148, %f7, 0f3F22F983;
	cvt.rni.s32.f32 	%r351, %f148;
	cvt.rn.f32.s32 	%f149, %r351;
	fma.rn.f32 	%f150, %f149, 0fBFC90FDA, %f7;
	fma.rn.f32 	%f151, %f149, 0fB3A22168, %f150;
	fma.rn.f32 	%f787, %f149, 0fA7C234C5, %f151;
	abs.f32 	%f9, %f7;
	setp.ltu.f32 	%p6, %f9, 0f47CE4780;
	@%p6 bra 	$L__BB0_15;
	setp.neu.f32 	%p7, %f9, 0f7F800000;
	@%p7 bra 	$L__BB0_10;
	mov.f32 	%f154, 0f00000000;
	mul.rn.f32 	%f787, %f7, %f154;
	mov.b32 	%r351, 0;
	bra.uni 	$L__BB0_15;
$L__BB0_10:
	mov.b32 	%r4, %f7;
	shl.b32 	%r135, %r4, 8;
	or.b32  	%r5, %r135, -2147483648;
	mov.b64 	%rd133, 0;
	mov.b32 	%r348, 0;
	mov.u64 	%rd131, __cudart_i2opi_f;
	mov.u64 	%rd132, %rd1;
$L__BB0_11:
	.pragma "nounroll";
	ld.global.nc.u32 	%r136, [%rd131];
	mad.wide.u32 	%rd66, %r136, %r5, %rd133;
	shr.u64 	%rd133, %rd66, 32;
	st.local.u32 	[%rd132], %rd66;
	add.s32 	%r348, %r348, 1;
	add.s64 	%rd132, %rd132, 4;
	add.s64 	%rd131, %rd131, 4;
	setp.ne.s32 	%p8, %r348, 6;
	@%p8 bra 	$L__BB0_11;
	shr.u32 	%r137, %r4, 23;
	st.local.u32 	[%rd1+24], %rd133;
	and.b32  	%r8, %r137, 31;
	and.b32  	%r138, %r137, 224;
	add.s32 	%r139, %r138, -128;
	shr.u32 	%r140, %r139, 5;
	mul.wide.u32 	%rd67, %r140, 4;
	sub.s64 	%rd8, %rd1, %rd67;
	ld.local.u32 	%r349, [%rd8+24];
	ld.local.u32 	%r350, [%rd8+20];
	setp.eq.s32 	%p9, %r8, 0;
	@%p9 bra 	$L__BB0_14;
	shf.l.wrap.b32 	%r349, %r350, %r349, %r8;
	ld.local.u32 	%r141, [%rd8+16];
	shf.l.wrap.b32 	%r350, %r141, %r350, %r8;
$L__BB0_14:
	shr.u32 	%r142, %r349, 30;
	shf.l.wrap.b32 	%r143, %r350, %r349, 2;
	shl.b32 	%r144, %r350, 2;
	shr.u32 	%r145, %r143, 31;
	add.s32 	%r146, %r145, %r142;
	neg.s32 	%r147, %r146;
	setp.lt.s32 	%p10, %r4, 0;
	selp.b32 	%r351, %r147, %r146, %p10;
	xor.b32  	%r148, %r143, %r4;
	shr.s32 	%r149, %r143, 31;
	xor.b32  	%r150, %r149, %r143;
	xor.b32  	%r151, %r149, %r144;
	cvt.u64.u32 	%rd68, %r150;
	shl.b64 	%rd69, %rd68, 32;
	cvt.u64.u32 	%rd70, %r151;
	or.b64  	%rd71, %rd69, %rd70;
	cvt.rn.f64.s64 	%fd1, %rd71;
	mul.f64 	%fd2, %fd1, 0d3BF921FB54442D19;
	cvt.rn.f32.f64 	%f152, %fd2;
	neg.f32 	%f153, %f152;
	setp.lt.s32 	%p11, %r148, 0;
	selp.f32 	%f787, %f153, %f152, %p11;
$L__BB0_15:
	and.b32  	%r153, %r351, 3;
	cvt.rn.f32.u32 	%f155, %r153;
	fma.rn.f32 	%f156, %f155, 0f3FC90FDB, 0fC016CBE4;
	add.f32 	%f157, %f787, %f156;
	mul.f32 	%f158, %f157, 0f3F22F983;
	cvt.rni.s32.f32 	%r154, %f158;
	cvt.rn.f32.s32 	%f159, %r154;
	fma.rn.f32 	%f160, %f159, 0fBFC90FDA, %f157;
	fma.rn.f32 	%f161, %f159, 0fB3A22168, %f160;
	add.s32 	%r155, %r154, 1;
	mul.rn.f32 	%f162, %f161, %f161;
	and.b32  	%r156, %r154, 1;
	setp.eq.b32 	%p12, %r156, 1;
	selp.f32 	%f163, %f161, 0f3F800000, %p12;
	fma.rn.f32 	%f164, %f162, %f163, 0f00000000;
	fma.rn.f32 	%f165, %f162, 0f37CBAC00, 0fBAB607ED;
	selp.f32 	%f166, 0fB94D4153, %f165, %p12;
	selp.f32 	%f167, 0f3C0885E4, 0f3D2AAABB, %p12;
	fma.rn.f32 	%f168, %f166, %f162, %f167;
	selp.f32 	%f169, 0fBE2AAAA8, 0fBEFFFFFF, %p12;
	fma.rn.f32 	%f170, %f168, %f162, %f169;
	fma.rn.f32 	%f171, %f170, %f164, %f163;
	and.b32  	%r157, %r155, 2;
	setp.eq.s32 	%p13, %r157, 0;
	mov.f32 	%f172, 0f00000000;
	sub.f32 	%f173, %f172, %f171;
	selp.f32 	%f174, %f171, %f173, %p13;
	rsqrt.approx.f32 	%f175, %f4;
	mul.f32 	%f176, %f175, 0f3F4C422A;
	mul.f32 	%f177, %f6, %f176;
	mul.f32 	%f788, %f177, %f174;
$L__BB0_16:
	mul.f32 	%f178, %f2, %f2;
	setp.lt.f32 	%p14, %f4, 0f0DA24260;
	abs.f32 	%f179, %f788;
	selp.f32 	%f180, %f179, %f788, %p14;
	mov.b32 	%r158, %f2;
	add.s32 	%r159, %r158, -1059760811;
	and.b32  	%r160, %r159, -8388608;
	sub.s32 	%r161, %r158, %r160;
	mov.b32 	%f181, %r161;
	cvt.rn.f32.s32 	%f182, %r160;
	fma.rn.f32 	%f183, %f182, 0f34000000, 0f00000000;
	add.f32 	%f184, %f181, 0fBF800000;
	fma.rn.f32 	%f185, %f184, 0fBE055027, 0f3E1039F6;
	fma.rn.f32 	%f186, %f185, %f184, 0fBDF8CDCC;
	fma.rn.f32 	%f187, %f186, %f184, 0f3E0F2955;
	fma.rn.f32 	%f188, %f187, %f184, 0fBE2AD8B9;
	fma.rn.f32 	%f189, %f188, %f184, 0f3E4CED0B;
	fma.rn.f32 	%f190, %f189, %f184, 0fBE7FFF22;
	fma.rn.f32 	%f191, %f190, %f184, 0f3EAAAA78;
	fma.rn.f32 	%f192, %f191, %f184, 0fBF000000;
	mul.f32 	%f193, %f184, %f192;
	fma.rn.f32 	%f194, %f193, %f184, %f184;
	fma.rn.f32 	%f195, %f183, 0f3F317218, %f194;
	setp.gt.u32 	%p15, %r158, 2139095039;
	fma.rn.f32 	%f196, %f2, 0f7F800000, 0f7F800000;
	selp.f32 	%f197, %f196, %f195, %p15;
	mov.f32 	%f198, 0fBF800000;
	div.rn.f32 	%f199, %f198, %f2;
	fma.rn.f32 	%f200, %f180, %f197, %f199;
	mul.f32 	%f201, %f200, 0f3F22F983;
	fma.rn.f32 	%f202, %f178, 0f321462CC, 0fB58527DA;
	fma.rn.f32 	%f203, %f202, %f178, 0f38963E95;
	fma.rn.f32 	%f204, %f203, %f178, 0fBB41ADCB;
	fma.rn.f32 	%f205, %f204, %f178, 0f3D5E9CBB;
	fma.rn.f32 	%f206, %f205, %f178, 0fBE48C331;
	fma.rn.f32 	%f790, %f206, %f2, %f201;
	bra.uni 	$L__BB0_33;
$L__BB0_17:
	setp.gtu.f32 	%p16, %f2, 0f40740EEE;
	@%p16 bra 	$L__BB0_19;
	add.f32 	%f207, %f2, 0fC00C9DF7;
	add.f32 	%f208, %f207, 0f33B200DC;
	fma.rn.f32 	%f209, %f208, 0fB789E29D, 0f39064A88;
	fma.rn.f32 	%f210, %f209, %f208, 0fB9F0AB0D;
	fma.rn.f32 	%f211, %f210, %f208, 0f3A8F6102;
	fma.rn.f32 	%f212, %f211, %f208, 0fBB2C7045;
	fma.rn.f32 	%f213, %f212, %f208, 0f3BF35DF7;
	fma.rn.f32 	%f214, %f213, %f208, 0fBB9D097C;
	fma.rn.f32 	%f215, %f214, %f208, 0fBD06968A;
	fma.rn.f32 	%f216, %f215, %f208, 0fBDF2B7DF;
	fma.rn.f32 	%f217, %f216, %f208, 0f3F055242;
	mul.f32 	%f790, %f208, %f217;
	bra.uni 	$L__BB0_33;
$L__BB0_19:
	setp.gtu.f32 	%p17, %f2, 0f40E06937;
	@%p17 bra 	$L__BB0_21;
	add.f32 	%f218, %f2, 0fC0ADBFF2;
	add.f32 	%f219, %f218, 0fB4687B03;
	fma.rn.f32 	%f220, %f219, 0f32BE57D0, 0fB508A416;
	fma.rn.f32 	%f221, %f220, %f219, 0fB63F8A14;
	fma.rn.f32 	%f222, %f221, %f219, 0f38427E02;
	fma.rn.f32 	%f223, %f222, %f219, 0f3919BB1C;
	fma.rn.f32 	%f224, %f223, %f219, 0fBB0DF1FD;
	fma.rn.f32 	%f225, %f224, %f219, 0fBB885189;
	fma.rn.f32 	%f226, %f225, %f219, 0f3D50AEC1;
	fma.rn.f32 	%f227, %f226, %f219, 0f3D005CFC;
	fma.rn.f32 	%f228, %f227, %f219, 0fBEAE3E2B;
	mul.f32 	%f790, %f219, %f228;
	bra.uni 	$L__BB0_33;
$L__BB0_21:
	setp.gtu.f32 	%p18, %f2, 0f4122C2E3;
	@%p18 bra 	$L__BB0_23;
	add.f32 	%f229, %f2, 0fC109893D;
	add.f32 	%f230, %f229, 0fB4E6169B;
	fma.rn.f32 	%f231, %f230, 0f350CF383, 0f3602902E;
	fma.rn.f32 	%f232, %f231, %f230, 0fB8375F71;
	fma.rn.f32 	%f233, %f232, %f230, 0fB8D9FAA8;
	fma.rn.f32 	%f234, %f233, %f230, 0f3B03D19A;
	fma.rn.f32 	%f235, %f234, %f230, 0f3B1E736D;
	fma.rn.f32 	%f236, %f235, %f230, 0fBD31CAE5;
	fma.rn.f32 	%f237, %f236, %f230, 0fBC8159B6;
	fma.rn.f32 	%f238, %f237, %f230, 0f3E8AFCCA;
	mul.f32 	%f790, %f230, %f238;
	bra.uni 	$L__BB0_33;
$L__BB0_23:
	abs.f32 	%f240, %f2;
	setp.eq.f32 	%p19, %f240, 0f7F800000;
	mov.f32 	%f790, 0f00000000;
	@%p19 bra 	$L__BB0_33;
	rcp.approx.ftz.f32 	%f241, %f2;
	mul.f32 	%f242, %f241, %f241;
	fma.rn.f32 	%f243, %f242, 0f3F267F60, 0fBE44AB90;
	fma.rn.f32 	%f244, %f243, %f242, 0f3E3FFEBF;
	fma.rn.f32 	%f19, %f244, %f242, 0f3F800000;
	fma.rn.f32 	%f245, %f242, 0fBFE4E1AB, 0f3EBB73AB;
	fma.rn.f32 	%f246, %f245, %f242, 0fBE27FB6E;
	fma.rn.f32 	%f247, %f246, %f242, 0f3EBFFFFF;
	fma.rn.f32 	%f20, %f247, %f241, %f2;
	mul.f32 	%f248, %f20, 0f3F22F983;
	cvt.rni.s32.f32 	%r355, %f248;
	cvt.rn.f32.s32 	%f249, %r355;
	fma.rn.f32 	%f250, %f249, 0fBFC90FDA, %f20;
	fma.rn.f32 	%f251, %f249, 0fB3A22168, %f250;
	fma.rn.f32 	%f789, %f249, 0fA7C234C5, %f251;
	abs.f32 	%f22, %f20;
	setp.ltu.f32 	%p20, %f22, 0f47CE4780;
	@%p20 bra 	$L__BB0_32;
	setp.neu.f32 	%p21, %f22, 0f7F800000;
	@%p21 bra 	$L__BB0_27;
	mov.f32 	%f254, 0f00000000;
	mul.rn.f32 	%f789, %f20, %f254;
	mov.b32 	%r355, 0;
	bra.uni 	$L__BB0_32;
$L__BB0_27:
	mov.b32 	%r18, %f20;
	shl.b32 	%r163, %r18, 8;
	or.b32  	%r19, %r163, -2147483648;
	mov.b64 	%rd136, 0;
	mov.b32 	%r352, 0;
	mov.u64 	%rd134, __cudart_i2opi_f;
	mov.u64 	%rd135, %rd1;
$L__BB0_28:
	.pragma "nounroll";
	ld.global.nc.u32 	%r164, [%rd134];
	mad.wide.u32 	%rd74, %r164, %r19, %rd136;
	shr.u64 	%rd136, %rd74, 32;
	st.local.u32 	[%rd135], %rd74;
	add.s32 	%r352, %r352, 1;
	add.s64 	%rd135, %rd135, 4;
	add.s64 	%rd134, %rd134, 4;
	setp.ne.s32 	%p22, %r352, 6;
	@%p22 bra 	$L__BB0_28;
	shr.u32 	%r165, %r18, 23;
	st.local.u32 	[%rd1+24], %rd136;
	and.b32  	%r22, %r165, 31;
	and.b32  	%r166, %r165, 224;
	add.s32 	%r167, %r166, -128;
	shr.u32 	%r168, %r167, 5;
	mul.wide.u32 	%rd75, %r168, 4;
	sub.s64 	%rd15, %rd1, %rd75;
	ld.local.u32 	%r353, [%rd15+24];
	ld.local.u32 	%r354, [%rd15+20];
	setp.eq.s32 	%p23, %r22, 0;
	@%p23 bra 	$L__BB0_31;
	shf.l.wrap.b32 	%r353, %r354, %r353, %r22;
	ld.local.u32 	%r169, [%rd15+16];
	shf.l.wrap.b32 	%r354, %r169, %r354, %r22;
$L__BB0_31:
	shr.u32 	%r170, %r353, 30;
	shf.l.wrap.b32 	%r171, %r354, %r353, 2;
	shl.b32 	%r172, %r354, 2;
	shr.u32 	%r173, %r171, 31;
	add.s32 	%r174, %r173, %r170;
	neg.s32 	%r175, %r174;
	setp.lt.s32 	%p24, %r18, 0;
	selp.b32 	%r355, %r175, %r174, %p24;
	xor.b32  	%r176, %r171, %r18;
	shr.s32 	%r177, %r171, 31;
	xor.b32  	%r178, %r177, %r171;
	xor.b32  	%r179, %r177, %r172;
	cvt.u64.u32 	%rd76, %r178;
	shl.b64 	%rd77, %rd76, 32;
	cvt.u64.u32 	%rd78, %r179;
	or.b64  	%rd79, %rd77, %rd78;
	cvt.rn.f64.s64 	%fd3, %rd79;
	mul.f64 	%fd4, %fd3, 0d3BF921FB54442D19;
	cvt.rn.f32.f64 	%f252, %fd4;
	neg.f32 	%f253, %f252;
	setp.lt.s32 	%p25, %r176, 0;
	selp.f32 	%f789, %f253, %f252, %p25;
$L__BB0_32:
	and.b32  	%r181, %r355, 3;
	cvt.rn.f32.u32 	%f255, %r181;
	fma.rn.f32 	%f256, %f255, 0f3FC90FDB, 0fC07B53D1;
	add.f32 	%f257, %f789, %f256;
	mul.f32 	%f258, %f257, 0f3F22F983;
	cvt.rni.s32.f32 	%r182, %f258;
	cvt.rn.f32.s32 	%f259, %r182;
	fma.rn.f32 	%f260, %f259, 0fBFC90FDA, %f257;
	fma.rn.f32 	%f261, %f259, 0fB3A22168, %f260;
	add.s32 	%r183, %r182, 1;
	mul.rn.f32 	%f262, %f261, %f261;
	and.b32  	%r184, %r182, 1;
	setp.eq.b32 	%p26, %r184, 1;
	selp.f32 	%f263, %f261, 0f3F800000, %p26;
	fma.rn.f32 	%f264, %f262, %f263, 0f00000000;
	fma.rn.f32 	%f265, %f262, 0f37CBAC00, 0fBAB607ED;
	selp.f32 	%f266, 0fB94D4153, %f265, %p26;
	selp.f32 	%f267, 0f3C0885E4, 0f3D2AAABB, %p26;
	fma.rn.f32 	%f268, %f266, %f262, %f267;
	selp.f32 	%f269, 0fBE2AAAA8, 0fBEFFFFFF, %p26;
	fma.rn.f32 	%f270, %f268, %f262, %f269;
	fma.rn.f32 	%f271, %f270, %f264, %f263;
	and.b32  	%r185, %r183, 2;
	setp.eq.s32 	%p27, %r185, 0;
	mov.f32 	%f272, 0f00000000;
	sub.f32 	%f273, %f272, %f271;
	selp.f32 	%f274, %f271, %f273, %p27;
	rsqrt.approx.f32 	%f275, %f2;
	mul.f32 	%f276, %f275, 0f3F4C422A;
	mul.f32 	%f277, %f19, %f276;
	mul.f32 	%f790, %f277, %f274;
$L__BB0_33:
	setp.lt.f32 	%p28, %f1, 0f00000000;
	selp.f32 	%f807, 0f7FFFFFFF, %f790, %p28;
	setp.gtu.f32 	%p29, %f2, 0f3EE4C176;
	@%p29 bra 	$L__BB0_47;
	abs.f32 	%f29, %f2;
	setp.gtu.f32 	%p30, %f29, 0f41000000;
	@%p30 bra 	$L__BB0_36;
	add.f32 	%f279, %f29, 0fC019E8A9;
	add.f32 	%f280, %f279, 0fB3E971B3;
	fma.rn.f32 	%f281, %f280, 0fA6B3B8E7, 0fA9ACA9B3;
	fma.rn.f32 	%f282, %f281, %f280, 0f2C3F0E18;
	fma.rn.f32 	%f283, %f282, %f280, 0fACD41781;
	fma.rn.f32 	%f284, %f283, %f280, 0fAFE90F38;
	fma.rn.f32 	%f285, %f284, %f280, 0f3020305B;
	fma.rn.f32 	%f286, %f285, %f280, 0f33797143;
	fma.rn.f32 	%f287, %f286, %f280, 0f30F76F85;
	fma.rn.f32 	%f288, %f287, %f280, 0fB6B6DFC6;
	fma.rn.f32 	%f289, %f288, %f280, 0fB6F665C9;
	fma.rn.f32 	%f290, %f289, %f280, 0f399E2DEB;
	fma.rn.f32 	%f291, %f290, %f280, 0f3A4AE334;
	fma.rn.f32 	%f292, %f291, %f280, 0fBBEEAA1B;
	fma.rn.f32 	%f293, %f292, %f280, 0fBCDA7747;
	mul.f32 	%f294, %f280, %f293;
	add.f32 	%f295, %f29, 0fC0B0A47B;
	add.f32 	%f296, %f295, 0f339A7A37;
	mul.f32 	%f297, %f296, %f294;
	add.f32 	%f298, %f29, 0fC10A75AB;
	add.f32 	%f299, %f298, 0fB4CCCDED;
	mul.f32 	%f792, %f299, %f297;
	bra.uni 	$L__BB0_46;
$L__BB0_36:
	abs.f32 	%f301, %f29;
	setp.eq.f32 	%p31, %f301, 0f7F800000;
	mov.f32 	%f792, 0f00000000;
	@%p31 bra 	$L__BB0_46;
	rcp.approx.ftz.f32 	%f302, %f29;
	mul.f32 	%f303, %f302, %f302;
	fma.rn.f32 	%f304, %f303, 0f4056FE93, 0fBF03B7C2;
	fma.rn.f32 	%f305, %f304, %f303, 0f3DD3B3F3;
	fma.rn.f32 	%f306, %f305, %f303, 0fBD7FFFB6;
	fma.rn.f32 	%f307, %f306, %f303, 0f3F800000;
	fma.rn.f32 	%f308, %f303, 0f3F91E009, 0fBE52412D;
	fma.rn.f32 	%f309, %f308, %f303, 0f3D854ED1;
	fma.rn.f32 	%f310, %f309, %f303, 0fBDFFFFFF;
	fma.rn.f32 	%f31, %f310, %f302, %f29;
	rsqrt.approx.f32 	%f311, %f29;
	mul.f32 	%f312, %f311, 0f3F4C422A;
	mul.f32 	%f32, %f307, %f312;
	mul.f32 	%f313, %f31, 0f3F22F983;
	cvt.rni.s32.f32 	%r359, %f313;
	cvt.rn.f32.s32 	%f314, %r359;
	fma.rn.f32 	%f315, %f314, 0fBFC90FDA, %f31;
	fma.rn.f32 	%f316, %f314, 0fB3A22168, %f315;
	fma.rn.f32 	%f791, %f314, 0fA7C234C5, %f316;
	abs.f32 	%f34, %f31;
	setp.ltu.f32 	%p32, %f34, 0f47CE4780;
	@%p32 bra 	$L__BB0_45;
	setp.neu.f32 	%p33, %f34, 0f7F800000;
	@%p33 bra 	$L__BB0_40;
	mov.f32 	%f319, 0f00000000;
	mul.rn.f32 	%f791, %f31, %f319;
	mov.b32 	%r359, 0;
	bra.uni 	$L__BB0_45;
$L__BB0_40:
	mov.b32 	%r32, %f31;
	shl.b32 	%r187, %r32, 8;
	or.b32  	%r33, %r187, -2147483648;
	mov.b64 	%rd139, 0;
	mov.b32 	%r356, 0;
	mov.u64 	%rd137, __cudart_i2opi_f;
	mov.u64 	%rd138, %rd1;
$L__BB0_41:
	.pragma "nounroll";
	ld.global.nc.u32 	%r188, [%rd137];
	mad.wide.u32 	%rd82, %r188, %r33, %rd139;
	shr.u64 	%rd139, %rd82, 32;
	st.local.u32 	[%rd138], %rd82;
	add.s32 	%r356, %r356, 1;
	add.s64 	%rd138, %rd138, 4;
	add.s64 	%rd137, %rd137, 4;
	setp.ne.s32 	%p34, %r356, 6;
	@%p34 bra 	$L__BB0_41;
	shr.u32 	%r189, %r32, 23;
	st.local.u32 	[%rd1+24], %rd139;
	and.b32  	%r36, %r189, 31;
	and.b32  	%r190, %r189, 224;
	add.s32 	%r191, %r190, -128;
	shr.u32 	%r192, %r191, 5;
	mul.wide.u32 	%rd83, %r192, 4;
	sub.s64 	%rd22, %rd1, %rd83;
	ld.local.u32 	%r357, [%rd22+24];
	ld.local.u32 	%r358, [%rd22+20];
	setp.eq.s32 	%p35, %r36, 0;
	@%p35 bra 	$L__BB0_44;
	shf.l.wrap.b32 	%r357, %r358, %r357, %r36;
	ld.local.u32 	%r193, [%rd22+16];
	shf.l.wrap.b32 	%r358, %r193, %r358, %r36;
$L__BB0_44:
	shr.u32 	%r194, %r357, 30;
	shf.l.wrap.b32 	%r195, %r358, %r357, 2;
	shl.b32 	%r196, %r358, 2;
	shr.u32 	%r197, %r195, 31;
	add.s32 	%r198, %r197, %r194;
	neg.s32 	%r199, %r198;
	setp.lt.s32 	%p36, %r32, 0;
	selp.b32 	%r359, %r199, %r198, %p36;
	xor.b32  	%r200, %r195, %r32;
	shr.s32 	%r201, %r195, 31;
	xor.b32  	%r202, %r201, %r195;
	xor.b32  	%r203, %r201, %r196;
	cvt.u64.u32 	%rd84, %r202;
	shl.b64 	%rd85, %rd84, 32;
	cvt.u64.u32 	%rd86, %r203;
	or.b64  	%rd87, %rd85, %rd86;
	cvt.rn.f64.s64 	%fd5, %rd87;
	mul.f64 	%fd6, %fd5, 0d3BF921FB54442D19;
	cvt.rn.f32.f64 	%f317, %fd6;
	neg.f32 	%f318, %f317;
	setp.lt.s32 	%p37, %r200, 0;
	selp.f32 	%f791, %f318, %f317, %p37;
$L__BB0_45:
	and.b32  	%r205, %r359, 3;
	cvt.rn.f32.u32 	%f320, %r205;
	fma.rn.f32 	%f321, %f320, 0f3FC90FDB, 0fBF490FDB;
	add.f32 	%f322, %f791, %f321;
	mul.f32 	%f323, %f322, 0f3F22F983;
	cvt.rni.s32.f32 	%r206, %f323;
	cvt.rn.f32.s32 	%f324, %r206;
	fma.rn.f32 	%f325, %f324, 0fBFC90FDA, %f322;
	fma.rn.f32 	%f326, %f324, 0fB3A22168, %f325;
	add.s32 	%r207, %r206, 1;
	mul.rn.f32 	%f327, %f326, %f326;
	and.b32  	%r208, %r206, 1;
	setp.eq.b32 	%p38, %r208, 1;
	selp.f32 	%f328, %f326, 0f3F800000, %p38;
	fma.rn.f32 	%f329, %f327, %f328, 0f00000000;
	fma.rn.f32 	%f330, %f327, 0f37CBAC00, 0fBAB607ED;
	selp.f32 	%f331, 0fB94D4153, %f330, %p38;
	selp.f32 	%f332, 0f3C0885E4, 0f3D2AAABB, %p38;
	fma.rn.f32 	%f333, %f331, %f327, %f332;
	selp.f32 	%f334, 0fBE2AAAA8, 0fBEFFFFFF, %p38;
	fma.rn.f32 	%f335, %f333, %f327, %f334;
	fma.rn.f32 	%f336, %f335, %f329, %f328;
	and.b32  	%r209, %r207, 2;
	setp.eq.s32 	%p39, %r209, 0;
	mov.f32 	%f337, 0f00000000;
	sub.f32 	%f338, %f337, %f336;
	selp.f32 	%f339, %f336, %f338, %p39;
	mul.f32 	%f792, %f32, %f339;
$L__BB0_46:
	setp.lt.f32 	%p40, %f2, 0f00800000;
	mul.f32 	%f340, %f2, %f2;
	mul.f32 	%f341, %f2, 0f4B000000;
	selp.f32 	%f342, %f341, %f2, %p40;
	mov.b32 	%r210, %f342;
	add.s32 	%r211, %r210, -1059760811;
	and.b32  	%r212, %r211, -8388608;
	sub.s32 	%r213, %r210, %r212;
	mov.b32 	%f343, %r213;
	add.f32 	%f344, %f343, 0fBF800000;
	fma.rn.f32 	%f345, %f342, 0f7F800000, 0f7F800000;
	setp.gt.u32 	%p41, %r210, 2139095039;
	fma.rn.f32 	%f346, %f344, 0fBE055027, 0f3E1039F6;
	fma.rn.f32 	%f347, %f346, %f344, 0fBDF8CDCC;
	fma.rn.f32 	%f348, %f347, %f344, 0f3E0F2955;
	fma.rn.f32 	%f349, %f348, %f344, 0fBE2AD8B9;
	fma.rn.f32 	%f350, %f349, %f344, 0f3E4CED0B;
	fma.rn.f32 	%f351, %f350, %f344, 0fBE7FFF22;
	fma.rn.f32 	%f352, %f351, %f344, 0f3EAAAA78;
	fma.rn.f32 	%f353, %f352, %f344, 0fBF000000;
	mul.f32 	%f354, %f344, %f353;
	fma.rn.f32 	%f355, %f354, %f344, %f344;
	cvt.rn.f32.s32 	%f356, %r212;
	selp.f32 	%f357, 0fC1B80000, 0f00000000, %p40;
	fma.rn.f32 	%f358, %f356, 0f34000000, %f357;
	fma.rn.f32 	%f359, %f358, 0f3F317218, %f355;
	selp.f32 	%f360, %f345, %f359, %p41;
	mul.f32 	%f361, %f360, 0f3F22F983;
	setp.eq.f32 	%p42, %f342, 0f00000000;
	selp.f32 	%f362, 0fFF800000, %f361, %p42;
	fma.rn.f32 	%f363, %f340, 0f33DBE5AC, 0fB71F49B6;
	fma.rn.f32 	%f364, %f363, %f340, 0f3A0D3100;
	fma.rn.f32 	%f365, %f364, %f340, 0fBC83AD8E;
	fma.rn.f32 	%f366, %f365, %f340, 0f3E35DE5A;
	fma.rn.f32 	%f367, %f366, %f340, 0fBD9726B5;
	fma.rn.f32 	%f794, %f362, %f792, %f367;
	bra.uni 	$L__BB0_63;
$L__BB0_47:
	setp.gtu.f32 	%p43, %f2, 0f3FF67AF8;
	@%p43 bra 	$L__BB0_49;
	add.f32 	%f368, %f2, 0fBF64C176;
	add.f32 	%f369, %f368, 0f32657D03;
	fma.rn.f32 	%f370, %f369, 0f3CDDC8B3, 0fBE02574C;
	fma.rn.f32 	%f371, %f370, %f369, 0f3E7F2CC9;
	fma.rn.f32 	%f372, %f371, %f369, 0fBE8BF29B;
	fma.rn.f32 	%f373, %f372, %f369, 0f3E5BCE93;
	fma.rn.f32 	%f374, %f373, %f369, 0fBE38C4FF;
	fma.rn.f32 	%f375, %f374, %f369, 0f3E42774D;
	fma.rn.f32 	%f376, %f375, %f369, 0fBE525CB2;
	fma.rn.f32 	%f377, %f376, %f369, 0f3E60F43D;
	fma.rn.f32 	%f378, %f377, %f369, 0fBE679145;
	fma.rn.f32 	%f379, %f378, %f369, 0f3E61D24A;
	fma.rn.f32 	%f380, %f379, %f369, 0fBEFBF1AD;
	fma.rn.f32 	%f381, %f380, %f369, 0f3F6121BB;
	mul.f32 	%f794, %f369, %f381;
	bra.uni 	$L__BB0_63;
$L__BB0_49:
	setp.gtu.f32 	%p44, %f2, 0f40B0B31E;
	@%p44 bra 	$L__BB0_51;
	add.f32 	%f382, %f2, 0fC07D4A9A;
	add.f32 	%f383, %f382, 0fB3D9856A;
	fma.rn.f32 	%f384, %f383, 0fB449DD3F, 0fB45E2607;
	fma.rn.f32 	%f385, %f384, %f383, 0fB6857064;
	fma.rn.f32 	%f386, %f385, %f383, 0f38554610;
	fma.rn.f32 	%f387, %f386, %f383, 0f394ACED7;
	fma.rn.f32 	%f388, %f387, %f383, 0fBB0F1A0C;
	fma.rn.f32 	%f389, %f388, %f383, 0fBBE07F2E;
	fma.rn.f32 	%f390, %f389, %f383, 0f3D6FB6B5;
	fma.rn.f32 	%f391, %f390, %f383, 0f3D504DF1;
	fma.rn.f32 	%f392, %f391, %f383, 0fBECE1A13;
	mul.f32 	%f794, %f383, %f392;
	bra.uni 	$L__BB0_63;
$L__BB0_51:
	setp.gtu.f32 	%p45, %f2, 0f410A7798;
	@%p45 bra 	$L__BB0_53;
	add.f32 	%f393, %f2, 0fC0E2C0EE;
	add.f32 	%f394, %f393, 0fB39CE420;
	fma.rn.f32 	%f395, %f394, 0f3510CEBE, 0f3629DA6C;
	fma.rn.f32 	%f396, %f395, %f394, 0fB84054C0;
	fma.rn.f32 	%f397, %f396, %f394, 0fB91318AB;
	fma.rn.f32 	%f398, %f397, %f394, 0f3B0E9921;
	fma.rn.f32 	%f399, %f398, %f394, 0f3B5974D5;
	fma.rn.f32 	%f400, %f399, %f394, 0fBD44B4D7;
	fma.rn.f32 	%f401, %f400, %f394, 0fBCAD7799;
	fma.rn.f32 	%f402, %f401, %f394, 0f3E99A665;
	mul.f32 	%f794, %f394, %f402;
	bra.uni 	$L__BB0_63;
$L__BB0_53:
	abs.f32 	%f404, %f2;
	setp.eq.f32 	%p46, %f404, 0f7F800000;
	mov.f32 	%f794, 0f00000000;
	@%p46 bra 	$L__BB0_63;
	rcp.approx.ftz.f32 	%f405, %f2;
	mul.f32 	%f406, %f405, %f405;
	fma.rn.f32 	%f407, %f406, 0fBECC69F3, 0f3DD0D5F0;
	fma.rn.f32 	%f408, %f407, %f406, 0fBD7FF855;
	fma.rn.f32 	%f44, %f408, %f406, 0f3F800000;
	fma.rn.f32 	%f409, %f406, 0f3F8CCD61, 0fBE50D31C;
	fma.rn.f32 	%f410, %f409, %f406, 0f3D854783;
	fma.rn.f32 	%f411, %f410, %f406, 0fBDFFFFFB;
	fma.rn.f32 	%f45, %f411, %f405, %f2;
	mul.f32 	%f412, %f45, 0f3F22F983;
	cvt.rni.s32.f32 	%r363, %f412;
	cvt.rn.f32.s32 	%f413, %r363;
	fma.rn.f32 	%f414, %f413, 0fBFC90FDA, %f45;
	fma.rn.f32 	%f415, %f413, 0fB3A22168, %f414;
	fma.rn.f32 	%f793, %f413, 0fA7C234C5, %f415;
	abs.f32 	%f47, %f45;
	setp.ltu.f32 	%p47, %f47, 0f47CE4780;
	@%p47 bra 	$L__BB0_62;
	setp.neu.f32 	%p48, %f47, 0f7F800000;
	@%p48 bra 	$L__BB0_57;
	mov.f32 	%f418, 0f00000000;
	mul.rn.f32 	%f793, %f45, %f418;
	mov.b32 	%r363, 0;
	bra.uni 	$L__BB0_62;
$L__BB0_57:
	mov.b32 	%r46, %f45;
	shl.b32 	%r215, %r46, 8;
	or.b32  	%r47, %r215, -2147483648;
	mov.b64 	%rd142, 0;
	mov.b32 	%r360, 0;
	mov.u64 	%rd140, __cudart_i2opi_f;
	mov.u64 	%rd141, %rd1;
$L__BB0_58:
	.pragma "nounroll";
	ld.global.nc.u32 	%r216, [%rd140];
	mad.wide.u32 	%rd90, %r216, %r47, %rd142;
	shr.u64 	%rd142, %rd90, 32;
	st.local.u32 	[%rd141], %rd90;
	add.s32 	%r360, %r360, 1;
	add.s64 	%rd141, %rd141, 4;
	add.s64 	%rd140, %rd140, 4;
	setp.ne.s32 	%p49, %r360, 6;
	@%p49 bra 	$L__BB0_58;
	shr.u32 	%r217, %r46, 23;
	st.local.u32 	[%rd1+24], %rd142;
	and.b32  	%r50, %r217, 31;
	and.b32  	%r218, %r217, 224;
	add.s32 	%r219, %r218, -128;
	shr.u32 	%r220, %r219, 5;
	mul.wide.u32 	%rd91, %r220, 4;
	sub.s64 	%rd29, %rd1, %rd91;
	ld.local.u32 	%r361, [%rd29+24];
	ld.local.u32 	%r362, [%rd29+20];
	setp.eq.s32 	%p50, %r50, 0;
	@%p50 bra 	$L__BB0_61;
	shf.l.wrap.b32 	%r361, %r362, %r361, %r50;
	ld.local.u32 	%r221, [%rd29+16];
	shf.l.wrap.b32 	%r362, %r221, %r362, %r50;
$L__BB0_61:
	shr.u32 	%r222, %r361, 30;
	shf.l.wrap.b32 	%r223, %r362, %r361, 2;
	shl.b32 	%r224, %r362, 2;
	shr.u32 	%r225, %r223, 31;
	add.s32 	%r226, %r225, %r222;
	neg.s32 	%r227, %r226;
	setp.lt.s32 	%p51, %r46, 0;
	selp.b32 	%r363, %r227, %r226, %p51;
	xor.b32  	%r228, %r223, %r46;
	shr.s32 	%r229, %r223, 31;
	xor.b32  	%r230, %r229, %r223;
	xor.b32  	%r231, %r229, %r224;
	cvt.u64.u32 	%rd92, %r230;
	shl.b64 	%rd93, %rd92, 32;
	cvt.u64.u32 	%rd94, %r231;
	or.b64  	%rd95, %rd93, %rd94;
	cvt.rn.f64.s64 	%fd7, %rd95;
	mul.f64 	%fd8, %fd7, 0d3BF921FB54442D19;
	cvt.rn.f32.f64 	%f416, %fd8;
	neg.f32 	%f417, %f416;
	setp.lt.s32 	%p52, %r228, 0;
	selp.f32 	%f793, %f417, %f416, %p52;
$L__BB0_62:
	and.b32  	%r233, %r363, 3;
	cvt.rn.f32.u32 	%f419, %r233;
	fma.rn.f32 	%f420, %f419, 0f3FC90FDB, 0fC016CBE4;
	add.f32 	%f421, %f793, %f420;
	mul.f32 	%f422, %f421, 0f3F22F983;
	cvt.rni.s32.f32 	%r234, %f422;
	cvt.rn.f32.s32 	%f423, %r234;
	fma.rn.f32 	%f424, %f423, 0fBFC90FDA, %f421;
	fma.rn.f32 	%f425, %f423, 0fB3A22168, %f424;
	add.s32 	%r235, %r234, 1;
	mul.rn.f32 	%f426, %f425, %f425;
	and.b32  	%r236, %r234, 1;
	setp.eq.b32 	%p53, %r236, 1;
	selp.f32 	%f427, %f425, 0f3F800000, %p53;
	fma.rn.f32 	%f428, %f426, %f427, 0f00000000;
	fma.rn.f32 	%f429, %f426, 0f37CBAC00, 0fBAB607ED;
	selp.f32 	%f430, 0fB94D4153, %f429, %p53;
	selp.f32 	%f431, 0f3C0885E4, 0f3D2AAABB, %p53;
	fma.rn.f32 	%f432, %f430, %f426, %f431;
	selp.f32 	%f433, 0fBE2AAAA8, 0fBEFFFFFF, %p53;
	fma.rn.f32 	%f434, %f432, %f426, %f433;
	fma.rn.f32 	%f435, %f434, %f428, %f427;
	and.b32  	%r237, %r235, 2;
	setp.eq.s32 	%p54, %r237, 0;
	mov.f32 	%f436, 0f00000000;
	sub.f32 	%f437, %f436, %f435;
	selp.f32 	%f438, %f435, %f437, %p54;
	rsqrt.approx.f32 	%f439, %f2;
	mul.f32 	%f440, %f439, 0f3F4C422A;
	mul.f32 	%f441, %f44, %f440;
	mul.f32 	%f794, %f441, %f438;
$L__BB0_63:
	setp.lt.f32 	%p55, %f1, 0f00000000;
	selp.f32 	%f806, 0f7FFFFFFF, %f794, %p55;
	setp.eq.s32 	%p56, %r2, 1;
	@%p56 bra 	$L__BB0_96;
	setp.ne.s32 	%p57, %r2, 0;
	@%p57 bra 	$L__BB0_129;
	setp.gtu.f32 	%p85, %f2, 0f3EE4C176;
	@%p85 bra 	$L__BB0_79;
	abs.f32 	%f54, %f2;
	setp.gtu.f32 	%p86, %f54, 0f41000000;
	@%p86 bra 	$L__BB0_68;
	add.f32 	%f601, %f54, 0fC019E8A9;
	add.f32 	%f602, %f601, 0fB3E971B3;
	fma.rn.f32 	%f603, %f602, 0fA6B3B8E7, 0fA9ACA9B3;
	fma.rn.f32 	%f604, %f603, %f602, 0f2C3F0E18;
	fma.rn.f32 	%f605, %f604, %f602, 0fACD41781;
	fma.rn.f32 	%f606, %f605, %f602, 0fAFE90F38;
	fma.rn.f32 	%f607, %f606, %f602, 0f3020305B;
	fma.rn.f32 	%f608, %f607, %f602, 0f33797143;
	fma.rn.f32 	%f609, %f608, %f602, 0f30F76F85;
	fma.rn.f32 	%f610, %f609, %f602, 0fB6B6DFC6;
	fma.rn.f32 	%f611, %f610, %f602, 0fB6F665C9;
	fma.rn.f32 	%f612, %f611, %f602, 0f399E2DEB;
	fma.rn.f32 	%f613, %f612, %f602, 0f3A4AE334;
	fma.rn.f32 	%f614, %f613, %f602, 0fBBEEAA1B;
	fma.rn.f32 	%f615, %f614, %f602, 0fBCDA7747;
	mul.f32 	%f616, %f602, %f615;
	add.f32 	%f617, %f54, 0fC0B0A47B;
	add.f32 	%f618, %f617, 0f339A7A37;
	mul.f32 	%f619, %f618, %f616;
	add.f32 	%f620, %f54, 0fC10A75AB;
	add.f32 	%f621, %f620, 0fB4CCCDED;
	mul.f32 	%f796, %f621, %f619;
	bra.uni 	$L__BB0_78;
$L__BB0_68:
	abs.f32 	%f623, %f54;
	setp.eq.f32 	%p87, %f623, 0f7F800000;
	mov.f32 	%f796, 0f00000000;
	@%p87 bra 	$L__BB0_78;
	rcp.approx.ftz.f32 	%f624, %f54;
	mul.f32 	%f625, %f624, %f624;
	fma.rn.f32 	%f626, %f625, 0f4056FE93, 0fBF03B7C2;
	fma.rn.f32 	%f627, %f626, %f625, 0f3DD3B3F3;
	fma.rn.f32 	%f628, %f627, %f625, 0fBD7FFFB6;
	fma.rn.f32 	%f629, %f628, %f625, 0f3F800000;
	fma.rn.f32 	%f630, %f625, 0f3F91E009, 0fBE52412D;
	fma.rn.f32 	%f631, %f630, %f625, 0f3D854ED1;
	fma.rn.f32 	%f632, %f631, %f625, 0fBDFFFFFF;
	fma.rn.f32 	%f56, %f632, %f624, %f54;
	rsqrt.approx.f32 	%f633, %f54;
	mul.f32 	%f634, %f633, 0f3F4C422A;
	mul.f32 	%f57, %f629, %f634;
	mul.f32 	%f635, %f56, 0f3F22F983;
	cvt.rni.s32.f32 	%r367, %f635;
	cvt.rn.f32.s32 	%f636, %r367;
	fma.rn.f32 	%f637, %f636, 0fBFC90FDA, %f56;
	fma.rn.f32 	%f638, %f636, 0fB3A22168, %f637;
	fma.rn.f32 	%f795, %f636, 0fA7C234C5, %f638;
	abs.f32 	%f59, %f56;
	setp.ltu.f32 	%p88, %f59, 0f47CE4780;
	@%p88 bra 	$L__BB0_77;
	setp.neu.f32 	%p89, %f59, 0f7F800000;
	@%p89 bra 	$L__BB0_72;
	mov.f32 	%f641, 0f00000000;
	mul.rn.f32 	%f795, %f56, %f641;
	mov.b32 	%r367, 0;
	bra.uni 	$L__BB0_77;
$L__BB0_72:
	mov.b32 	%r60, %f56;
	shl.b32 	%r291, %r60, 8;
	or.b32  	%r61, %r291, -2147483648;
	mov.b64 	%rd145, 0;
	mov.b32 	%r364, 0;
	mov.u64 	%rd143, __cudart_i2opi_f;
	mov.u64 	%rd144, %rd1;
$L__BB0_73:
	.pragma "nounroll";
	ld.global.nc.u32 	%r292, [%rd143];
	mad.wide.u32 	%rd114, %r292, %r61, %rd145;
	shr.u64 	%rd145, %rd114, 32;
	st.local.u32 	[%rd144], %rd114;
	add.s32 	%r364, %r364, 1;
	add.s64 	%rd144, %rd144, 4;
	add.s64 	%rd143, %rd143, 4;
	setp.ne.s32 	%p90, %r364, 6;
	@%p90 bra 	$L__BB0_73;
	shr.u32 	%r293, %r60, 23;
	st.local.u32 	[%rd1+24], %rd145;
	and.b32  	%r64, %r293, 31;
	and.b32  	%r294, %r293, 224;
	add.s32 	%r295, %r294, -128;
	shr.u32 	%r296, %r295, 5;
	mul.wide.u32 	%rd115, %r296, 4;
	sub.s64 	%rd36, %rd1, %rd115;
	ld.local.u32 	%r365, [%rd36+24];
	ld.local.u32 	%r366, [%rd36+20];
	setp.eq.s32 	%p91, %r64, 0;
	@%p91 bra 	$L__BB0_76;
	shf.l.wrap.b32 	%r365, %r366, %r365, %r64;
	ld.local.u32 	%r297, [%rd36+16];
	shf.l.wrap.b32 	%r366, %r297, %r366, %r64;
$L__BB0_76:
	shr.u32 	%r298, %r365, 30;
	shf.l.wrap.b32 	%r299, %r366, %r365, 2;
	shl.b32 	%r300, %r366, 2;
	shr.u32 	%r301, %r299, 31;
	add.s32 	%r302, %r301, %r298;
	neg.s32 	%r303, %r302;
	setp.lt.s32 	%p92, %r60, 0;
	selp.b32 	%r367, %r303, %r302, %p92;
	xor.b32  	%r304, %r299, %r60;
	shr.s32 	%r305, %r299, 31;
	xor.b32  	%r306, %r305, %r299;
	xor.b32  	%r307, %r305, %r300;
	cvt.u64.u32 	%rd116, %r306;
	shl.b64 	%rd117, %rd116, 32;
	cvt.u64.u32 	%rd118, %r307;
	or.b64  	%rd119, %rd117, %rd118;
	cvt.rn.f64.s64 	%fd13, %rd119;
	mul.f64 	%fd14, %fd13, 0d3BF921FB54442D19;
	cvt.rn.f32.f64 	%f639, %fd14;
	neg.f32 	%f640, %f639;
	setp.lt.s32 	%p93, %r304, 0;
	selp.f32 	%f795, %f640, %f639, %p93;
$L__BB0_77:
	and.b32  	%r309, %r367, 3;
	cvt.rn.f32.u32 	%f642, %r309;
	fma.rn.f32 	%f643, %f642, 0f3FC90FDB, 0fBF490FDB;
	add.f32 	%f644, %f795, %f643;
	mul.f32 	%f645, %f644, 0f3F22F983;
	cvt.rni.s32.f32 	%r310, %f645;
	cvt.rn.f32.s32 	%f646, %r310;
	fma.rn.f32 	%f647, %f646, 0fBFC90FDA, %f644;
	fma.rn.f32 	%f648, %f646, 0fB3A22168, %f647;
	add.s32 	%r311, %r310, 1;
	mul.rn.f32 	%f649, %f648, %f648;
	and.b32  	%r312, %r310, 1;
	setp.eq.b32 	%p94, %r312, 1;
	selp.f32 	%f650, %f648, 0f3F800000, %p94;
	fma.rn.f32 	%f651, %f649, %f650, 0f00000000;
	fma.rn.f32 	%f652, %f649, 0f37CBAC00, 0fBAB607ED;
	selp.f32 	%f653, 0fB94D4153, %f652, %p94;
	selp.f32 	%f654, 0f3C0885E4, 0f3D2AAABB, %p94;
	fma.rn.f32 	%f655, %f653, %f649, %f654;
	selp.f32 	%f656, 0fBE2AAAA8, 0fBEFFFFFF, %p94;
	fma.rn.f32 	%f657, %f655, %f649, %f656;
	fma.rn.f32 	%f658, %f657, %f651, %f650;
	and.b32  	%r313, %r311, 2;
	setp.eq.s32 	%p95, %r313, 0;
	mov.f32 	%f659, 0f00000000;
	sub.f32 	%f660, %f659, %f658;
	selp.f32 	%f661, %f658, %f660, %p95;
	mul.f32 	%f796, %f57, %f661;
$L__BB0_78:
	setp.lt.f32 	%p96, %f2, 0f00800000;
	mul.f32 	%f662, %f2, %f2;
	mul.f32 	%f663, %f2, 0f4B000000;
	selp.f32 	%f664, %f663, %f2, %p96;
	mov.b32 	%r314, %f664;
	add.s32 	%r315, %r314, -1059760811;
	and.b32  	%r316, %r315, -8388608;
	sub.s32 	%r317, %r314, %r316;
	mov.b32 	%f665, %r317;
	add.f32 	%f666, %f665, 0fBF800000;
	fma.rn.f32 	%f667, %f664, 0f7F800000, 0f7F800000;
	setp.gt.u32 	%p97, %r314, 2139095039;
	fma.rn.f32 	%f668, %f666, 0fBE055027, 0f3E1039F6;
	fma.rn.f32 	%f669, %f668, %f666, 0fBDF8CDCC;
	fma.rn.f32 	%f670, %f669, %f666, 0f3E0F2955;
	fma.rn.f32 	%f671, %f670, %f666, 0fBE2AD8B9;
	fma.rn.f32 	%f672, %f671, %f666, 0f3E4CED0B;
	fma.rn.f32 	%f673, %f672, %f666, 0fBE7FFF22;
	fma.rn.f32 	%f674, %f673, %f666, 0f3EAAAA78;
	fma.rn.f32 	%f675, %f674, %f666, 0fBF000000;
	mul.f32 	%f676, %f666, %f675;
	fma.rn.f32 	%f677, %f676, %f666, %f666;
	cvt.rn.f32.s32 	%f678, %r316;
	selp.f32 	%f679, 0fC1B80000, 0f00000000, %p96;
	fma.rn.f32 	%f680, %f678, 0f34000000, %f679;
	fma.rn.f32 	%f681, %f680, 0f3F317218, %f677;
	selp.f32 	%f682, %f667, %f681, %p97;
	mul.f32 	%f683, %f682, 0f3F22F983;
	setp.eq.f32 	%p98, %f664, 0f00000000;
	selp.f32 	%f684, 0fFF800000, %f683, %p98;
	fma.rn.f32 	%f685, %f662, 0f33DBE5AC, 0fB71F49B6;
	fma.rn.f32 	%f686, %f685, %f662, 0f3A0D3100;
	fma.rn.f32 	%f687, %f686, %f662, 0fBC83AD8E;
	fma.rn.f32 	%f688, %f687, %f662, 0f3E35DE5A;
	fma.rn.f32 	%f689, %f688, %f662, 0fBD9726B5;
	fma.rn.f32 	%f798, %f684, %f796, %f689;
	bra.uni 	$L__BB0_95;
$L__BB0_79:
	setp.gtu.f32 	%p99, %f2, 0f3FF67AF8;
	@%p99 bra 	$L__BB0_81;
	add.f32 	%f690, %f2, 0fBF64C176;
	add.f32 	%f691, %f690, 0f32657D03;
	fma.rn.f32 	%f692, %f691, 0f3CDDC8B3, 0fBE02574C;
	fma.rn.f32 	%f693, %f692, %f691, 0f3E7F2CC9;
	fma.rn.f32 	%f694, %f693, %f691, 0fBE8BF29B;
	fma.rn.f32 	%f695, %f694, %f691, 0f3E5BCE93;
	fma.rn.f32 	%f696, %f695, %f691, 0fBE38C4FF;
	fma.rn.f32 	%f697, %f696, %f691, 0f3E42774D;
	fma.rn.f32 	%f698, %f697, %f691, 0fBE525CB2;
	fma.rn.f32 	%f699, %f698, %f691, 0f3E60F43D;
	fma.rn.f32 	%f700, %f699, %f691, 0fBE679145;
	fma.rn.f32 	%f701, %f700, %f691, 0f3E61D24A;
	fma.rn.f32 	%f702, %f701, %f691, 0fBEFBF1AD;
	fma.rn.f32 	%f703, %f702, %f691, 0f3F6121BB;
	mul.f32 	%f798, %f691, %f703;
	bra.uni 	$L__BB0_95;
$L__BB0_81:
	setp.gtu.f32 	%p100, %f2, 0f40B0B31E;
	@%p100 bra 	$L__BB0_83;
	add.f32 	%f704, %f2, 0fC07D4A9A;
	add.f32 	%f705, %f704, 0fB3D9856A;
	fma.rn.f32 	%f706, %f705, 0fB449DD3F, 0fB45E2607;
	fma.rn.f32 	%f707, %f706, %f705, 0fB6857064;
	fma.rn.f32 	%f708, %f707, %f705, 0f38554610;
	fma.rn.f32 	%f709, %f708, %f705, 0f394ACED7;
	fma.rn.f32 	%f710, %f709, %f705, 0fBB0F1A0C;
	fma.rn.f32 	%f711, %f710, %f705, 0fBBE07F2E;
	fma.rn.f32 	%f712, %f711, %f705, 0f3D6FB6B5;
	fma.rn.f32 	%f713, %f712, %f705, 0f3D504DF1;
	fma.rn.f32 	%f714, %f713, %f705, 0fBECE1A13;
	mul.f32 	%f798, %f705, %f714;
	bra.uni 	$L__BB0_95;
$L__BB0_83:
	setp.gtu.f32 	%p101, %f2, 0f410A7798;
	@%p101 bra 	$L__BB0_85;
	add.f32 	%f715, %f2, 0fC0E2C0EE;
	add.f32 	%f716, %f715, 0fB39CE420;
	fma.rn.f32 	%f717, %f716, 0f3510CEBE, 0f3629DA6C;
	fma.rn.f32 	%f718, %f717, %f716, 0fB84054C0;
	fma.rn.f32 	%f719, %f718, %f716, 0fB91318AB;
	fma.rn.f32 	%f720, %f719, %f716, 0f3B0E9921;
	fma.rn.f32 	%f721, %f720, %f716, 0f3B5974D5;
	fma.rn.f32 	%f722, %f721, %f716, 0fBD44B4D7;
	fma.rn.f32 	%f723, %f722, %f716, 0fBCAD7799;
	fma.rn.f32 	%f724, %f723, %f716, 0f3E99A665;
	mul.f32 	%f798, %f716, %f724;
	bra.uni 	$L__BB0_95;
$L__BB0_85:
	abs.f32 	%f726, %f2;
	setp.eq.f32 	%p102, %f726, 0f7F800000;
	mov.f32 	%f798, 0f00000000;
	@%p102 bra 	$L__BB0_95;
	rcp.approx.ftz.f32 	%f727, %f2;
	mul.f32 	%f728, %f727, %f727;
	fma.rn.f32 	%f729, %f728, 0fBECC69F3, 0f3DD0D5F0;
	fma.rn.f32 	%f730, %f729, %f728, 0fBD7FF855;
	fma.rn.f32 	%f731, %f730, %f728, 0f3F800000;
	fma.rn.f32 	%f732, %f728, 0f3F8CCD61, 0fBE50D31C;
	fma.rn.f32 	%f733, %f732, %f728, 0f3D854783;
	fma.rn.f32 	%f734, %f733, %f728, 0fBDFFFFFB;
	fma.rn.f32 	%f69, %f734, %f727, %f2;
	rsqrt.approx.f32 	%f735, %f2;
	mul.f32 	%f736, %f735, 0f3F4C422A;
	mul.f32 	%f70, %f731, %f736;
	mul.f32 	%f737, %f69, 0f3F22F983;
	cvt.rni.s32.f32 	%r371, %f737;
	cvt.rn.f32.s32 	%f738, %r371;
	fma.rn.f32 	%f739, %f738, 0fBFC90FDA, %f69;
	fma.rn.f32 	%f740, %f738, 0fB3A22168, %f739;
	fma.rn.f32 	%f797, %f738, 0fA7C234C5, %f740;
	abs.f32 	%f72, %f69;
	setp.ltu.f32 	%p103, %f72, 0f47CE4780;
	@%p103 bra 	$L__BB0_94;
	setp.neu.f32 	%p104, %f72, 0f7F800000;
	@%p104 bra 	$L__BB0_89;
	mov.f32 	%f743, 0f00000000;
	mul.rn.f32 	%f797, %f69, %f743;
	mov.b32 	%r371, 0;
	bra.uni 	$L__BB0_94;
$L__BB0_89:
	mov.b32 	%r74, %f69;
	shl.b32 	%r319, %r74, 8;
	or.b32  	%r75, %r319, -2147483648;
	mov.b64 	%rd148, 0;
	mov.b32 	%r368, 0;
	mov.u64 	%rd146, __cudart_i2opi_f;
	mov.u64 	%rd147, %rd1;
$L__BB0_90:
	.pragma "nounroll";
	ld.global.nc.u32 	%r320, [%rd146];
	mad.wide.u32 	%rd122, %r320, %r75, %rd148;
	shr.u64 	%rd148, %rd122, 32;
	st.local.u32 	[%rd147], %rd122;
	add.s32 	%r368, %r368, 1;
	add.s64 	%rd147, %rd147, 4;
	add.s64 	%rd146, %rd146, 4;
	setp.ne.s32 	%p105, %r368, 6;
	@%p105 bra 	$L__BB0_90;
	shr.u32 	%r321, %r74, 23;
	st.local.u32 	[%rd1+24], %rd148;
	and.b32  	%r78, %r321, 31;
	and.b32  	%r322, %r321, 224;
	add.s32 	%r323, %r322, -128;
	shr.u32 	%r324, %r323, 5;
	mul.wide.u32 	%rd123, %r324, 4;
	sub.s64 	%rd43, %rd1, %rd123;
	ld.local.u32 	%r369, [%rd43+24];
	ld.local.u32 	%r370, [%rd43+20];
	setp.eq.s32 	%p106, %r78, 0;
	@%p106 bra 	$L__BB0_93;
	shf.l.wrap.b32 	%r369, %r370, %r369, %r78;
	ld.local.u32 	%r325, [%rd43+16];
	shf.l.wrap.b32 	%r370, %r325, %r370, %r78;
$L__BB0_93:
	shr.u32 	%r326, %r369, 30;
	shf.l.wrap.b32 	%r327, %r370, %r369, 2;
	shl.b32 	%r328, %r370, 2;
	shr.u32 	%r329, %r327, 31;
	add.s32 	%r330, %r329, %r326;
	neg.s32 	%r331, %r330;
	setp.lt.s32 	%p107, %r74, 0;
	selp.b32 	%r371, %r331, %r330, %p107;
	xor.b32  	%r332, %r327, %r74;
	shr.s32 	%r333, %r327, 31;
	xor.b32  	%r334, %r333, %r327;
	xor.b32  	%r335, %r333, %r328;
	cvt.u64.u32 	%rd124, %r334;
	shl.b64 	%rd125, %rd124, 32;
	cvt.u64.u32 	%rd126, %r335;
	or.b64  	%rd127, %rd125, %rd126;
	cvt.rn.f64.s64 	%fd15, %rd127;
	mul.f64 	%fd16, %fd15, 0d3BF921FB54442D19;
	cvt.rn.f32.f64 	%f741, %fd16;
	neg.f32 	%f742, %f741;
	setp.lt.s32 	%p108, %r332, 0;
	selp.f32 	%f797, %f742, %f741, %p108;
$L__BB0_94:
	and.b32  	%r337, %r371, 3;
	cvt.rn.f32.u32 	%f744, %r337;
	fma.rn.f32 	%f745, %f744, 0f3FC90FDB, 0fC016CBE4;
	add.f32 	%f746, %f797, %f745;
	mul.f32 	%f747, %f746, 0f3F22F983;
	cvt.rni.s32.f32 	%r338, %f747;
	cvt.rn.f32.s32 	%f748, %r338;
	fma.rn.f32 	%f749, %f748, 0fBFC90FDA, %f746;
	fma.rn.f32 	%f750, %f748, 0fB3A22168, %f749;
	add.s32 	%r339, %r338, 1;
	mul.rn.f32 	%f751, %f750, %f750;
	and.b32  	%r340, %r338, 1;
	setp.eq.b32 	%p109, %r340, 1;
	selp.f32 	%f752, %f750, 0f3F800000, %p109;
	fma.rn.f32 	%f753, %f751, %f752, 0f00000000;
	fma.rn.f32 	%f754, %f751, 0f37CBAC00, 0fBAB607ED;
	selp.f32 	%f755, 0fB94D4153, %f754, %p109;
	selp.f32 	%f756, 0f3C0885E4, 0f3D2AAABB, %p109;
	fma.rn.f32 	%f757, %f755, %f751, %f756;
	selp.f32 	%f758, 0fBE2AAAA8, 0fBEFFFFFF, %p109;
	fma.rn.f32 	%f759, %f757, %f751, %f758;
	fma.rn.f32 	%f760, %f759, %f753, %f752;
	and.b32  	%r341, %r339, 2;
	setp.eq.s32 	%p110, %r341, 0;
	mov.f32 	%f761, 0f00000000;
	sub.f32 	%f762, %f761, %f760;
	selp.f32 	%f763, %f760, %f762, %p110;
	mul.f32 	%f798, %f70, %f763;
$L__BB0_95:
	setp.lt.f32 	%p111, %f1, 0f00000000;
	selp.f32 	%f811, 0f7FFFFFFF, %f798, %p111;
	bra.uni 	$L__BB0_141;
$L__BB0_96:
	setp.geu.f32 	%p58, %f2, 0f00800000;
	@%p58 bra 	$L__BB0_98;
	mov.f32 	%f600, 0fBF22F983;
	div.rn.f32 	%f802, %f600, %f2;
	bra.uni 	$L__BB0_128;
$L__BB0_98:
	setp.gtu.f32 	%p59, %f2, 0f3FD96AC4;
	@%p59 bra 	$L__BB0_112;
	abs.f32 	%f80, %f2;
	setp.gtu.f32 	%p60, %f80, 0f41000000;
	@%p60 bra 	$L__BB0_101;
	add.f32 	%f442, %f80, 0fC0753AAC;
	add.f32 	%f443, %f442, 0f33A5090F;
	fma.rn.f32 	%f444, %f443, 0f29AF3463, 0f2B81BF42;
	fma.rn.f32 	%f445, %f444, %f443, 0fADE21EC1;
	fma.rn.f32 	%f446, %f445, %f443, 0fAF5DDEFF;
	fma.rn.f32 	%f447, %f446, %f443, 0f319B0C9D;
	fma.rn.f32 	%f448, %f447, %f443, 0f32E81173;
	fma.rn.f32 	%f449, %f448, %f443, 0fB50F8DC8;
	fma.rn.f32 	%f450, %f449, %f443, 0fB61E653D;
	fma.rn.f32 	%f451, %f450, %f443, 0f382CD9C5;
	fma.rn.f32 	%f452, %f451, %f443, 0f38F9EB10;
	fma.rn.f32 	%f453, %f452, %f443, 0fBAECEB9C;
	fma.rn.f32 	%f454, %f453, %f443, 0fBB276FFD;
	fma.rn.f32 	%f455, %f454, %f443, 0f3D073993;
	add.f32 	%f456, %f80, 0fC0E07FB0;
	add.f32 	%f457, %f456, 0f3444B8DB;
	mul.f32 	%f458, %f457, %f455;
	mul.f32 	%f459, %f443, %f458;
	mul.f32 	%f800, %f80, %f459;
	bra.uni 	$L__BB0_111;
$L__BB0_101:
	abs.f32 	%f461, %f80;
	setp.eq.f32 	%p61, %f461, 0f7F800000;
	mov.f32 	%f800, 0f00000000;
	@%p61 bra 	$L__BB0_111;
	rcp.approx.ftz.f32 	%f462, %f80;
	mul.f32 	%f463, %f462, %f462;
	fma.rn.f32 	%f464, %f463, 0fC082CB37, 0f3F3FF7E9;
	fma.rn.f32 	%f465, %f464, %f463, 0fBE458BAE;
	fma.rn.f32 	%f466, %f465, %f463, 0f3E3FFF8B;
	fma.rn.f32 	%f82, %f466, %f463, 0f3F800000;
	fma.rn.f32 	%f467, %f463, 0fBFCA3BA2, 0f3EB914AD;
	fma.rn.f32 	%f468, %f467, %f463, 0fBE27F2EC;
	fma.rn.f32 	%f469, %f468, %f463, 0f3EBFFFFD;
	fma.rn.f32 	%f83, %f469, %f462, %f80;
	mul.f32 	%f470, %f83, 0f3F22F983;
	cvt.rni.s32.f32 	%r375, %f470;
	cvt.rn.f32.s32 	%f471, %r375;
	fma.rn.f32 	%f472, %f471, 0fBFC90FDA, %f83;
	fma.rn.f32 	%f473, %f471, 0fB3A22168, %f472;
	fma.rn.f32 	%f799, %f471, 0fA7C234C5, %f473;
	abs.f32 	%f85, %f83;
	setp.ltu.f32 	%p62, %f85, 0f47CE4780;
	@%p62 bra 	$L__BB0_110;
	setp.neu.f32 	%p63, %f85, 0f7F800000;
	@%p63 bra 	$L__BB0_105;
	mov.f32 	%f476, 0f00000000;
	mul.rn.f32 	%f799, %f83, %f476;
	mov.b32 	%r375, 0;
	bra.uni 	$L__BB0_110;
$L__BB0_105:
	mov.b32 	%r88, %f83;
	shl.b32 	%r239, %r88, 8;
	or.b32  	%r89, %r239, -2147483648;
	mov.b32 	%r372, 0;
	mov.b64 	%rd151, 0;
	mov.u64 	%rd149, __cudart_i2opi_f;
	mov.u64 	%rd150, %rd1;
$L__BB0_106:
	.pragma "nounroll";
	ld.global.nc.u32 	%r240, [%rd149];
	mad.wide.u32 	%rd98, %r240, %r89, %rd151;
	shr.u64 	%rd151, %rd98, 32;
	st.local.u32 	[%rd150], %rd98;
	add.s32 	%r372, %r372, 1;
	add.s64 	%rd150, %rd150, 4;
	add.s64 	%rd149, %rd149, 4;
	setp.ne.s32 	%p64, %r372, 6;
	@%p64 bra 	$L__BB0_106;
	shr.u32 	%r241, %r88, 23;
	st.local.u32 	[%rd1+24], %rd151;
	and.b32  	%r92, %r241, 31;
	and.b32  	%r242, %r241, 224;
	add.s32 	%r243, %r242, -128;
	shr.u32 	%r244, %r243, 5;
	mul.wide.u32 	%rd99, %r244, 4;
	sub.s64 	%rd50, %rd1, %rd99;
	ld.local.u32 	%r374, [%rd50+24];
	ld.local.u32 	%r373, [%rd50+20];
	setp.eq.s32 	%p65, %r92, 0;
	@%p65 bra 	$L__BB0_109;
	shf.l.wrap.b32 	%r374, %r373, %r374, %r92;
	ld.local.u32 	%r245, [%rd50+16];
	shf.l.wrap.b32 	%r373, %r245, %r373, %r92;
$L__BB0_109:
	shr.u32 	%r246, %r374, 30;
	shf.l.wrap.b32 	%r247, %r373, %r374, 2;
	shl.b32 	%r248, %r373, 2;
	shr.u32 	%r249, %r247, 31;
	add.s32 	%r250, %r249, %r246;
	neg.s32 	%r251, %r250;
	setp.lt.s32 	%p66, %r88, 0;
	selp.b32 	%r375, %r251, %r250, %p66;
	shr.s32 	%r252, %r247, 31;
	xor.b32  	%r253, %r252, %r248;
	xor.b32  	%r254, %r252, %r247;
	xor.b32  	%r255, %r247, %r88;
	cvt.u64.u32 	%rd100, %r254;
	shl.b64 	%rd101, %rd100, 32;
	cvt.u64.u32 	%rd102, %r253;
	or.b64  	%rd103, %rd101, %rd102;
	cvt.rn.f64.s64 	%fd9, %rd103;
	mul.f64 	%fd10, %fd9, 0d3BF921FB54442D19;
	cvt.rn.f32.f64 	%f474, %fd10;
	neg.f32 	%f475, %f474;
	setp.lt.s32 	%p67, %r255, 0;
	selp.f32 	%f799, %f475, %f474, %p67;
$L__BB0_110:
	and.b32  	%r257, %r375, 3;
	cvt.rn.f32.u32 	%f477, %r257;
	fma.rn.f32 	%f478, %f477, 0f3FC90FDB, 0fC016CBE4;
	add.f32 	%f479, %f799, %f478;
	mul.f32 	%f480, %f479, 0f3F22F983;
	cvt.rni.s32.f32 	%r258, %f480;
	cvt.rn.f32.s32 	%f481, %r258;
	fma.rn.f32 	%f482, %f481, 0fBFC90FDA, %f479;
	fma.rn.f32 	%f483, %f481, 0fB3A22168, %f482;
	add.s32 	%r259, %r258, 1;
	mul.rn.f32 	%f484, %f483, %f483;
	and.b32  	%r260, %r258, 1;
	setp.eq.b32 	%p68, %r260, 1;
	selp.f32 	%f485, %f483, 0f3F800000, %p68;
	fma.rn.f32 	%f486, %f484, %f485, 0f00000000;
	fma.rn.f32 	%f487, %f484, 0f37CBAC00, 0fBAB607ED;
	selp.f32 	%f488, 0fB94D4153, %f487, %p68;
	selp.f32 	%f489, 0f3C0885E4, 0f3D2AAABB, %p68;
	fma.rn.f32 	%f490, %f488, %f484, %f489;
	selp.f32 	%f491, 0fBE2AAAA8, 0fBEFFFFFF, %p68;
	fma.rn.f32 	%f492, %f490, %f484, %f491;
	fma.rn.f32 	%f493, %f492, %f486, %f485;
	and.b32  	%r261, %r259, 2;
	setp.eq.s32 	%p69, %r261, 0;
	mov.f32 	%f494, 0f00000000;
	sub.f32 	%f495, %f494, %f493;
	selp.f32 	%f496, %f493, %f495, %p69;
	rsqrt.approx.f32 	%f497, %f80;
	mul.f32 	%f498, %f497, 0f3F4C422A;
	mul.f32 	%f499, %f82, %f498;
	mul.f32 	%f800, %f499, %f496;
$L__BB0_111:
	mul.f32 	%f500, %f2, %f2;
	setp.lt.f32 	%p70, %f80, 0f0DA24260;
	abs.f32 	%f501, %f800;
	selp.f32 	%f502, %f501, %f800, %p70;
	mov.b32 	%r262, %f2;
	add.s32 	%r263, %r262, -1059760811;
	and.b32  	%r264, %r263, -8388608;
	sub.s32 	%r265, %r262, %r264;
	mov.b32 	%f503, %r265;
	cvt.rn.f32.s32 	%f504, %r264;
	fma.rn.f32 	%f505, %f504, 0f34000000, 0f00000000;
	add.f32 	%f506, %f503, 0fBF800000;
	fma.rn.f32 	%f507, %f506, 0fBE055027, 0f3E1039F6;
	fma.rn.f32 	%f508, %f507, %f506, 0fBDF8CDCC;
	fma.rn.f32 	%f509, %f508, %f506, 0f3E0F2955;
	fma.rn.f32 	%f510, %f509, %f506, 0fBE2AD8B9;
	fma.rn.f32 	%f511, %f510, %f506, 0f3E4CED0B;
	fma.rn.f32 	%f512, %f511, %f506, 0fBE7FFF22;
	fma.rn.f32 	%f513, %f512, %f506, 0f3EAAAA78;
	fma.rn.f32 	%f514, %f513, %f506, 0fBF000000;
	mul.f32 	%f515, %f506, %f514;
	fma.rn.f32 	%f516, %f515, %f506, %f506;
	fma.rn.f32 	%f517, %f505, 0f3F317218, %f516;
	setp.gt.u32 	%p71, %r262, 2139095039;
	fma.rn.f32 	%f518, %f2, 0f7F800000, 0f7F800000;
	selp.f32 	%f519, %f518, %f517, %p71;
	mov.f32 	%f520, 0fBF800000;
	div.rn.f32 	%f521, %f520, %f2;
	fma.rn.f32 	%f522, %f502, %f519, %f521;
	mul.f32 	%f523, %f522, 0f3F22F983;
	fma.rn.f32 	%f524, %f500, 0f321462CC, 0fB58527DA;
	fma.rn.f32 	%f525, %f524, %f500, 0f38963E95;
	fma.rn.f32 	%f526, %f525, %f500, 0fBB41ADCB;
	fma.rn.f32 	%f527, %f526, %f500, 0f3D5E9CBB;
	fma.rn.f32 	%f528, %f527, %f500, 0fBE48C331;
	fma.rn.f32 	%f802, %f528, %f2, %f523;
	bra.uni 	$L__BB0_128;
$L__BB0_112:
	setp.gtu.f32 	%p72, %f2, 0f40740EEE;
	@%p72 bra 	$L__BB0_114;
	add.f32 	%f529, %f2, 0fC00C9DF7;
	add.f32 	%f530, %f529, 0f33B200DC;
	fma.rn.f32 	%f531, %f530, 0fB789E29D, 0f39064A88;
	fma.rn.f32 	%f532, %f531, %f530, 0fB9F0AB0D;
	fma.rn.f32 	%f533, %f532, %f530, 0f3A8F6102;
	fma.rn.f32 	%f534, %f533, %f530, 0fBB2C7045;
	fma.rn.f32 	%f535, %f534, %f530, 0f3BF35DF7;
	fma.rn.f32 	%f536, %f535, %f530, 0fBB9D097C;
	fma.rn.f32 	%f537, %f536, %f530, 0fBD06968A;
	fma.rn.f32 	%f538, %f537, %f530, 0fBDF2B7DF;
	fma.rn.f32 	%f539, %f538, %f530, 0f3F055242;
	mul.f32 	%f802, %f530, %f539;
	bra.uni 	$L__BB0_128;
$L__BB0_114:
	setp.gtu.f32 	%p73, %f2, 0f40E06937;
	@%p73 bra 	$L__BB0_116;
	add.f32 	%f540, %f2, 0fC0ADBFF2;
	add.f32 	%f541, %f540, 0fB4687B03;
	fma.rn.f32 	%f542, %f541, 0f32BE57D0, 0fB508A416;
	fma.rn.f32 	%f543, %f542, %f541, 0fB63F8A14;
	fma.rn.f32 	%f544, %f543, %f541, 0f38427E02;
	fma.rn.f32 	%f545, %f544, %f541, 0f3919BB1C;
	fma.rn.f32 	%f546, %f545, %f541, 0fBB0DF1FD;
	fma.rn.f32 	%f547, %f546, %f541, 0fBB885189;
	fma.rn.f32 	%f548, %f547, %f541, 0f3D50AEC1;
	fma.rn.f32 	%f549, %f548, %f541, 0f3D005CFC;
	fma.rn.f32 	%f550, %f549, %f541, 0fBEAE3E2B;
	mul.f32 	%f802, %f541, %f550;
	bra.uni 	$L__BB0_128;
$L__BB0_116:
	setp.gtu.f32 	%p74, %f2, 0f4122C2E3;
	@%p74 bra 	$L__BB0_118;
	add.f32 	%f551, %f2, 0fC109893D;
	add.f32 	%f552, %f551, 0fB4E6169B;
	fma.rn.f32 	%f553, %f552, 0f350CF383, 0f3602902E;
	fma.rn.f32 	%f554, %f553, %f552, 0fB8375F71;
	fma.rn.f32 	%f555, %f554, %f552, 0fB8D9FAA8;
	fma.rn.f32 	%f556, %f555, %f552, 0f3B03D19A;
	fma.rn.f32 	%f557, %f556, %f552, 0f3B1E736D;
	fma.rn.f32 	%f558, %f557, %f552, 0fBD31CAE5;
	fma.rn.f32 	%f559, %f558, %f552, 0fBC8159B6;
	fma.rn.f32 	%f560, %f559, %f552, 0f3E8AFCCA;
	mul.f32 	%f802, %f552, %f560;
	bra.uni 	$L__BB0_128;
$L__BB0_118:
	abs.f32 	%f562, %f2;
	setp.eq.f32 	%p75, %f562, 0f7F800000;
	mov.f32 	%f802, 0f00000000;
	@%p75 bra 	$L__BB0_128;
	rcp.approx.ftz.f32 	%f563, %f2;
	mul.f32 	%f564, %f563, %f563;
	fma.rn.f32 	%f565, %f564, 0f3F267F60, 0fBE44AB90;
	fma.rn.f32 	%f566, %f565, %f564, 0f3E3FFEBF;
	fma.rn.f32 	%f567, %f566, %f564, 0f3F800000;
	fma.rn.f32 	%f568, %f564, 0fBFE4E1AB, 0f3EBB73AB;
	fma.rn.f32 	%f569, %f568, %f564, 0fBE27FB6E;
	fma.rn.f32 	%f570, %f569, %f564, 0f3EBFFFFF;
	fma.rn.f32 	%f95, %f570, %f563, %f2;
	rsqrt.approx.f32 	%f571, %f2;
	mul.f32 	%f572, %f571, 0f3F4C422A;
	mul.f32 	%f96, %f567, %f572;
	mul.f32 	%f573, %f95, 0f3F22F983;
	cvt.rni.s32.f32 	%r379, %f573;
	cvt.rn.f32.s32 	%f574, %r379;
	fma.rn.f32 	%f575, %f574, 0fBFC90FDA, %f95;
	fma.rn.f32 	%f576, %f574, 0fB3A22168, %f575;
	fma.rn.f32 	%f801, %f574, 0fA7C234C5, %f576;
	abs.f32 	%f98, %f95;
	setp.ltu.f32 	%p76, %f98, 0f47CE4780;
	@%p76 bra 	$L__BB0_127;
	setp.neu.f32 	%p77, %f98, 0f7F800000;
	@%p77 bra 	$L__BB0_122;
	mov.f32 	%f579, 0f00000000;
	mul.rn.f32 	%f801, %f95, %f579;
	mov.b32 	%r379, 0;
	bra.uni 	$L__BB0_127;
$L__BB0_122:
	mov.b32 	%r102, %f95;
	shl.b32 	%r267, %r102, 8;
	or.b32  	%r103, %r267, -2147483648;
	mov.b32 	%r376, 0;
	mov.b64 	%rd154, 0;
	mov.u64 	%rd152, __cudart_i2opi_f;
	mov.u64 	%rd153, %rd1;
$L__BB0_123:
	.pragma "nounroll";
	ld.global.nc.u32 	%r268, [%rd152];
	mad.wide.u32 	%rd106, %r268, %r103, %rd154;
	shr.u64 	%rd154, %rd106, 32;
	st.local.u32 	[%rd153], %rd106;
	add.s32 	%r376, %r376, 1;
	add.s64 	%rd153, %rd153, 4;
	add.s64 	%rd152, %rd152, 4;
	setp.ne.s32 	%p78, %r376, 6;
	@%p78 bra 	$L__BB0_123;
	shr.u32 	%r269, %r102, 23;
	st.local.u32 	[%rd1+24], %rd154;
	and.b32  	%r106, %r269, 31;
	and.b32  	%r270, %r269, 224;
	add.s32 	%r271, %r270, -128;
	shr.u32 	%r272, %r271, 5;
	mul.wide.u32 	%rd107, %r272, 4;
	sub.s64 	%rd57, %rd1, %rd107;
	ld.local.u32 	%r378, [%rd57+24];
	ld.local.u32 	%r377, [%rd57+20];
	setp.eq.s32 	%p79, %r106, 0;
	@%p79 bra 	$L__BB0_126;
	shf.l.wrap.b32 	%r378, %r377, %r378, %r106;
	ld.local.u32 	%r273, [%rd57+16];
	shf.l.wrap.b32 	%r377, %r273, %r377, %r106;
$L__BB0_126:
	shr.u32 	%r274, %r378, 30;
	shf.l.wrap.b32 	%r275, %r377, %r378, 2;
	shl.b32 	%r276, %r377, 2;
	shr.u32 	%r277, %r275, 31;
	add.s32 	%r278, %r277, %r274;
	neg.s32 	%r279, %r278;
	setp.lt.s32 	%p80, %r102, 0;
	selp.b32 	%r379, %r279, %r278, %p80;
	shr.s32 	%r280, %r275, 31;
	xor.b32  	%r281, %r280, %r276;
	xor.b32  	%r282, %r280, %r275;
	xor.b32  	%r283, %r275, %r102;
	cvt.u64.u32 	%rd108, %r282;
	shl.b64 	%rd109, %rd108, 32;
	cvt.u64.u32 	%rd110, %r281;
	or.b64  	%rd111, %rd109, %rd110;
	cvt.rn.f64.s64 	%fd11, %rd111;
	mul.f64 	%fd12, %fd11, 0d3BF921FB54442D19;
	cvt.rn.f32.f64 	%f577, %fd12;
	neg.f32 	%f578, %f577;
	setp.lt.s32 	%p81, %r283, 0;
	selp.f32 	%f801, %f578, %f577, %p81;
$L__BB0_127:
	and.b32  	%r285, %r379, 3;
	cvt.rn.f32.u32 	%f580, %r285;
	fma.rn.f32 	%f581, %f580, 0f3FC90FDB, 0fC07B53D1;
	add.f32 	%f582, %f801, %f581;
	mul.f32 	%f583, %f582, 0f3F22F983;
	cvt.rni.s32.f32 	%r286, %f583;
	cvt.rn.f32.s32 	%f584, %r286;
	fma.rn.f32 	%f585, %f584, 0fBFC90FDA, %f582;
	fma.rn.f32 	%f586, %f584, 0fB3A22168, %f585;
	add.s32 	%r287, %r286, 1;
	mul.rn.f32 	%f587, %f586, %f586;
	and.b32  	%r288, %r286, 1;
	setp.eq.b32 	%p82, %r288, 1;
	selp.f32 	%f588, %f586, 0f3F800000, %p82;
	fma.rn.f32 	%f589, %f587, %f588, 0f00000000;
	fma.rn.f32 	%f590, %f587, 0f37CBAC00, 0fBAB607ED;
	selp.f32 	%f591, 0fB94D4153, %f590, %p82;
	selp.f32 	%f592, 0f3C0885E4, 0f3D2AAABB, %p82;
	fma.rn.f32 	%f593, %f591, %f587, %f592;
	selp.f32 	%f594, 0fBE2AAAA8, 0fBEFFFFFF, %p82;
	fma.rn.f32 	%f595, %f593, %f587, %f594;
	fma.rn.f32 	%f596, %f595, %f589, %f588;
	and.b32  	%r289, %r287, 2;
	setp.eq.s32 	%p83, %r289, 0;
	mov.f32 	%f597, 0f00000000;
	sub.f32 	%f598, %f597, %f596;
	selp.f32 	%f599, %f596, %f598, %p83;
	mul.f32 	%f802, %f96, %f599;
$L__BB0_128:
	setp.lt.f32 	%p84, %f1, 0f00000000;
	selp.f32 	%f811, 0f7FFFFFFF, %f802, %p84;
	bra.uni 	$L__BB0_141;
$L__BB0_129:
	setp.lt.s32 	%p112, %r2, 0;
	setp.ltu.f32 	%p113, %f1, 0f00000000;
	or.pred  	%p114, %p112, %p113;
	mov.f32 	%f811, 0f7FFFFFFF;
	@%p114 bra 	$L__BB0_141;
	setp.geu.f32 	%p115, %f2, 0f00800000;
	@%p115 bra 	$L__BB0_132;
	mov.f32 	%f786, 0fCE6E6B28;
	div.rn.f32 	%f811, %f786, %f2;
	bra.uni 	$L__BB0_141;
$L__BB0_132:
	mov.f32 	%f766, 0f40000000;
	div.rn.f32 	%f106, %f766, %f1;
	add.s32 	%r115, %r2, -1;
	add.s32 	%r343, %r2, -2;
	and.b32  	%r116, %r115, 3;
	setp.lt.u32 	%p116, %r343, 3;
	mov.b32 	%r383, 1;
	@%p116 bra 	$L__BB0_136;
	and.b32  	%r117, %r115, -4;
	mov.b32 	%r380, 0;
$L__BB0_134:
	add.s32 	%r345, %r380, 1;
	cvt.rn.f32.u32 	%f767, %r345;
	mul.f32 	%f768, %f106, %f767;
	neg.f32 	%f769, %f806;
	fma.rn.f32 	%f770, %f768, %f807, %f769;
	add.s32 	%r346, %r380, 2;
	cvt.rn.f32.u32 	%f771, %r346;
	mul.f32 	%f772, %f106, %f771;
	neg.f32 	%f773, %f807;
	fma.rn.f32 	%f774, %f772, %f770, %f773;
	add.s32 	%r347, %r380, 3;
	cvt.rn.f32.u32 	%f775, %r347;
	mul.f32 	%f776, %f106, %f775;
	neg.f32 	%f777, %f770;
	fma.rn.f32 	%f806, %f776, %f774, %f777;
	add.s32 	%r380, %r380, 4;
	cvt.rn.f32.u32 	%f778, %r380;
	mul.f32 	%f779, %f106, %f778;
	neg.f32 	%f780, %f774;
	fma.rn.f32 	%f807, %f779, %f806, %f780;
	setp.ne.s32 	%p117, %r380, %r117;
	@%p117 bra 	$L__BB0_134;
	add.s32 	%r383, %r380, 1;
	mov.f32 	%f811, %f807;
$L__BB0_136:
	setp.eq.s32 	%p118, %r116, 0;
	@%p118 bra 	$L__BB0_139;
	neg.s32 	%r382, %r116;
	mov.f32 	%f811, %f807;
$L__BB0_138:
	.pragma "nounroll";
	mov.f32 	%f115, %f811;
	cvt.rn.f32.u32 	%f781, %r383;
	mul.f32 	%f782, %f106, %f781;
	neg.f32 	%f783, %f806;
	fma.rn.f32 	%f811, %f782, %f115, %f783;
	add.s32 	%r383, %r383, 1;
	add.s32 	%r382, %r382, 1;
	setp.ne.s32 	%p119, %r382, 0;
	mov.f32 	%f806, %f115;
	@%p119 bra 	$L__BB0_138;
$L__BB0_139:
	abs.f32 	%f784, %f811;
	setp.num.f32 	%p120, %f784, %f784;
	@%p120 bra 	$L__BB0_141;
	mov.f32 	%f811, 0fFF800000;
$L__BB0_141:
	cvta.to.global.u64 	%rd128, %rd58;
	add.s64 	%rd130, %rd128, %rd62;
	st.global.f32 	[%rd130], %f811;
$L__BB0_142:
	ret;

}


// ===== COMPILED SASS (sm_100) =====

	.target	sm_100

	.elftype	@"ET_EXEC"


//--------------------- .note.nv.tkinfo           --------------------------
	.section	.note.nv.tkinfo,"",@"SHT_NOTE"
	.sectionflags	@"SHF_NOTE_NV_TKINFO"
	.tkinfo
        /*0018*/ 	.word	0x00000002
        /*0030*/ 	.string	""
        /*0030*/ 	.string	"ptxas"
        /*0030*/ 	.string	"Cuda compilation tools, release 13.0, V13.0.88"
        /*0030*/ 	.string	"Build cuda_13.0.r13.0/compiler.36424714_0"
        /*0030*/ 	.string	"-arch sm_100 -m 64 "



//--------------------- .note.nv.cuinfo           --------------------------
	.section	.note.nv.cuinfo,"",@"SHT_NOTE"
	.sectionflags	@"SHF_NOTE_NV_CUINFO"
        /*0018*/ 	.short	0x0002
        /*001a*/ 	.short	0x0064
        /*001c*/ 	.short	0x0082
	.zero		2


//--------------------- .nv.info                  --------------------------
	.section	.nv.info,"",@"SHT_CUDA_INFO"
	.align	4


	//----- nvinfo : EIATTR_REGCOUNT
	.align		4
        /*0000*/ 	.byte	0x04, 0x2f
        /*0002*/ 	.short	(.L_2 - .L_1)
	.align		4
.L_1:
        /*0004*/ 	.word	index@(YnGovaluate1X3)
        /*0008*/ 	.word	0x00000019


	//----- nvinfo : EIATTR_FRAME_SIZE
	.align		4
.L_2:
        /*000c*/ 	.byte	0x04, 0x11
        /*000e*/ 	.short	(.L_4 - .L_3)
	.align		4
.L_3:
        /*0010*/ 	.word	index@($__internal_0_$__cuda_sm3x_div_rn_noftz_f32_slowpath)
        /*0014*/ 	.word	0x00000000


	//----- nvinfo : EIATTR_FRAME_SIZE
	.align		4
.L_4:
        /*0018*/ 	.byte	0x04, 0x11
        /*001a*/ 	.short	(.L_6 - .L_5)
	.align		4
.L_5:
        /*001c*/ 	.word	index@(YnGovaluate1X3)
        /*0020*/ 	.word	0x00000000


	//----- nvinfo : EIATTR_MIN_STACK_SIZE
	.align		4
.L_6:
        /*0024*/ 	.byte	0x04, 0x12
        /*0026*/ 	.short	(.L_8 - .L_7)
	.align		4
.L_7:
        /*0028*/ 	.word	index@(YnGovaluate1X3)
        /*002c*/ 	.word	0x00000000
.L_8:


//--------------------- .nv.compat                --------------------------
	.section	.nv.compat,"",@"SHT_CUDA_COMPAT_INFO"
	.align	4
        /*0000*/ 	.byte	0x02, 0x09, 0x00, 0x00, 0x02, 0x02, 0x01, 0x00, 0x02, 0x05, 0x05, 0x00, 0x03, 0x07, 0x01, 0x01
        /*0010*/ 	.byte	0x02, 0x03, 0x00, 0x00, 0x02, 0x06, 0x01, 0x00, 0x04, 0x0b, 0x08, 0x00, 0x01, 0x00, 0x00, 0x00
        /*0020*/ 	.byte	0x00, 0x00, 0x00, 0x00


//--------------------- .nv.info.YnGovaluate1X3   --------------------------
	.section	.nv.info.YnGovaluate1X3,"",@"SHT_CUDA_INFO"
	.sectionflags	@""
	.align	4


	//----- nvinfo : EIATTR_CUDA_API_VERSION
	.align		4
        /*0000*/ 	.byte	0x04, 0x37
        /*0002*/ 	.short	(.L_10 - .L_9)
.L_9:
        /*0004*/ 	.word	0x00000082


	//----- nvinfo : EIATTR_KPARAM_INFO
	.align		4
.L_10:
        /*0008*/ 	.byte	0x04, 0x17
        /*000a*/ 	.short	(.L_12 - .L_11)
.L_11:
        /*000c*/ 	.word	0x00000000
        /*0010*/ 	.short	0x0003
        /*0012*/ 	.short	0x0018
        /*0014*/ 	.byte	0x00, 0xf0, 0x11, 0x00


	//----- nvinfo : EIATTR_KPARAM_INFO
	.align		4
.L_12:
        /*0018*/ 	.byte	0x04, 0x17
        /*001a*/ 	.short	(.L_14 - .L_13)
.L_13:
        /*001c*/ 	.word	0x00000000
        /*0020*/ 	.short	0x0002
        /*0022*/ 	.short	0x0010
        /*0024*/ 	.byte	0x00, 0xf5, 0x21, 0x00


	//----- nvinfo : EIATTR_KPARAM_INFO
	.align		4
.L_14:
        /*0028*/ 	.byte	0x04, 0x17
        /*002a*/ 	.short	(.L_16 - .L_15)
.L_15:
        /*002c*/ 	.word	0x00000000
        /*0030*/ 	.short	0x0001
        /*0032*/ 	.short	0x0008
        /*0034*/ 	.byte	0x00, 0xf0, 0x11, 0x00


	//----- nvinfo : EIATTR_KPARAM_INFO
	.align		4
.L_16:
        /*0038*/ 	.byte	0x04, 0x17
        /*003a*/ 	.short	(.L_18 - .L_17)
.L_17:
        /*003c*/ 	.word	0x00000000
        /*0040*/ 	.short	0x0000
        /*0042*/ 	.short	0x0000
        /*0044*/ 	.byte	0x00, 0xf5, 0x21, 0x00


	//----- nvinfo : EIATTR_SPARSE_MMA_MASK
	.align		4
.L_18:
        /*0048*/ 	.byte	0x03, 0x50
        /*004a*/ 	.short	0x0000


	//----- nvinfo : EIATTR_MAXREG_COUNT
	.align		4
        /*004c*/ 	.byte	0x03, 0x1b
        /*004e*/ 	.short	0x00ff


	//----- nvinfo : EIATTR_MERCURY_ISA_VERSION
	.align		4
        /*0050*/ 	.byte	0x03, 0x5f
        /*0052*/ 	.short	0x0101


	//----- nvinfo : EIATTR_VRC_CTA_INIT_COUNT
	.align		4
        /*0054*/ 	.byte	0x02, 0x4a
	.zero		1
	.zero		1


	//----- nvinfo : EIATTR_EXIT_INSTR_OFFSETS
	.align		4
        /*0058*/ 	.byte	0x04, 0x1c
        /*005a*/ 	.short	(.L_20 - .L_19)


	//   ....[0]....
.L_19:
        /*005c*/ 	.word	0x000000a0


	//   ....[1]....
        /*0060*/ 	.word	0x00007cb0


	//----- nvinfo : EIATTR_CRS_STACK_SIZE
	.align		4
.L_20:
        /*0064*/ 	.byte	0x04, 0x1e
        /*0066*/ 	.short	(.L_22 - .L_21)
.L_21:
        /*0068*/ 	.word	0x00000000


	//----- nvinfo : EIATTR_CBANK_PARAM_SIZE
	.align		4
.L_22:
        /*006c*/ 	.byte	0x03, 0x19
        /*006e*/ 	.short	0x001c


	//----- nvinfo : EIATTR_PARAM_CBANK
	.align		4
        /*0070*/ 	.byte	0x04, 0x0a
        /*0072*/ 	.short	(.L_24 - .L_23)
	.align		4
.L_23:
        /*0074*/ 	.word	index@(.nv.constant0.YnGovaluate1X3)
        /*0078*/ 	.short	0x0380
        /*007a*/ 	.short	0x001c


	//----- nvinfo : EIATTR_SW_WAR
	.align		4
.L_24:
        /*007c*/ 	.byte	0x04, 0x36
        /*007e*/ 	.short	(.L_26 - .L_25)
.L_25:
        /*0080*/ 	.word	0x00000008
.L_26:


//--------------------- .nv.callgraph             --------------------------
	.section	.nv.callgraph,"",@"SHT_CUDA_CALLGRAPH"
	.align	4
	.sectionentsize	8
	.align		4
        /*0000*/ 	.word	0x00000000
	.align		4
        /*0004*/ 	.word	0xffffffff
	.align		4
        /*0008*/ 	.word	0x00000000
	.align		4
        /*000c*/ 	.word	0xfffffffe
	.align		4
        /*0010*/ 	.word	0x00000000
	.align		4
        /*0014*/ 	.word	0xfffffffd
	.align		4
        /*0018*/ 	.word	0x00000000
	.align		4
        /*001c*/ 	.word	0xfffffffc


//--------------------- .nv.constant4             --------------------------
	.section	.nv.constant4,"a",@progbits
	.align	8
	.align		8
.nv.constant4:
        /*0000*/ 	.dword	__cudart_i2opi_f


//--------------------- .text.YnGovaluate1X3      --------------------------
	.section	.text.YnGovaluate1X3,"ax",@progbits
	.align	128
        .global         YnGovaluate1X3
        .type           YnGovaluate1X3,@function
        .size           YnGovaluate1X3,(.L_x_116 - YnGovaluate1X3)
        .other          YnGovaluate1X3,@"STO_CUDA_ENTRY STV_DEFAULT"
YnGovaluate1X3:
.text.YnGovaluate1X3:
[----:B------:R-:W-:Y:S01]  /*0000*/  LDC R1, c[0x0][0x37c] ;  /* 0x0000df00ff017b82 */ /* 0x000fe20000000800 */
[----:B------:R-:W0:Y:S07]  /*0010*/  S2R R3, SR_TID.X ;  /* 0x0000000000037919 */ /* 0x000e2e0000002100 */
[----:B------:R-:W-:Y:S01]  /*0020*/  S2UR UR4, SR_CTAID.Y ;  /* 0x00000000000479c3 */ /* 0x000fe20000002600 */
[----:B------:R-:W1:Y:S01]  /*0030*/  LDCU UR5, c[0x0][0x370] ;  /* 0x00006e00ff0577ac */ /* 0x000e620008000800 */
[----:B------:R-:W2:Y:S06]  /*0040*/  LDCU UR7, c[0x0][0x398] ;  /* 0x00007300ff0777ac */ /* 0x000eac0008000800 */
[----:B------:R-:W1:Y:S08]  /*0050*/  S2UR UR6, SR_CTAID.X ;  /* 0x00000000000679c3 */ /* 0x000e700000002500 */
[----:B------:R-:W0:Y:S01]  /*0060*/  LDC R4, c[0x0][0x360] ;  /* 0x0000d800ff047b82 */ /* 0x000e220000000800 */
[----:B-1----:R-:W-:-:S06]  /*0070*/  UIMAD UR4, UR4, UR5, UR6 ;  /* 0x00000005040472a4 */ /* 0x002fcc000f8e0206 */
[----:B0-----:R-:W-:-:S05]  /*0080*/  IMAD R4, R4, UR4, R3 ;  /* 0x0000000404047c24 */ /* 0x001fca000f8e0203 */
[----:B--2---:R-:W-:-:S13]  /*0090*/  ISETP.GE.AND P0, PT, R4, UR7, PT ;  /* 0x0000000704007c0c */ /* 0x004fda000bf06270 */
[----:B------:R-:W-:Y:S05]  /*00a0*/  @P0 EXIT ;  /* 0x000000000000094d */ /* 0x000fea0003800000 */
[----:B------:R-:W0:Y:S01]  /*00b0*/  LDC.64 R6, c[0x0][0x390] ;  /* 0x0000e400ff067b82 */ /* 0x000e220000000a00 */
[----:B------:R-:W1:Y:S01]  /*00c0*/  LDCU.64 UR6, c[0x0][0x358] ;  /* 0x00006b00ff0677ac */ /* 0x000e620008000a00 */
[----:B0-----:R-:W-:-:S05]  /*00d0*/  IMAD.WIDE R6, R4, 0x4, R6 ;  /* 0x0000000404067825 */ /* 0x001fca00078e0206 */
[----:B-1----:R-:W2:Y:S01]  /*00e0*/  LDG.E.CONSTANT R5, desc[UR6][R6.64] ;  /* 0x0000000606057981 */ /* 0x002ea2000c1e9900 */
[----:B------:R-:W-:Y:S01]  /*00f0*/  BSSY.RECONVERGENT B0, `(.L_x_0) ;  /* 0x00001c1000007945 */ /* 0x000fe20003800200 */
[C---:B--2---:R-:W-:Y:S01]  /*0100*/  FSETP.GEU.AND P0, PT, |R5|.reuse, 1.175494350822287508e-38, PT ;  /* 0x008000000500780b */ /* 0x044fe20003f0e200 */
[----:B------:R-:W-:-:S12]  /*0110*/  FADD R3, |R5|, -RZ ;  /* 0x800000ff05037221 */ /* 0x000fd80000000200 */
[----:B------:R-:W-:Y:S05]  /*0120*/  @P0 BRA `(.L_x_1) ;  /* 0x0000000000400947 */ /* 0x000fea0003800000 */
[----:B------:R-:W0:Y:S01]  /*0130*/  MUFU.RCP R0, |R5| ;  /* 0x4000000500007308 */ /* 0x000e220000001000 */
[----:B------:R-:W-:Y:S01]  /*0140*/  UMOV UR4, 0x3f22f983 ;  /* 0x3f22f98300047882 */ /* 0x000fe20000000000 */
[----:B------:R-:W-:Y:S01]  /*0150*/  BSSY.RECONVERGENT B1, `(.L_x_2) ;  /* 0x000000c000017945 */ /* 0x000fe20003800200 */
[----:B------:R-:W-:-:S05]  /*0160*/  MOV R6, UR4 ;  /* 0x0000000400067c02 */ /* 0x000fca0008000f00 */
[----:B------:R-:W1:Y:S01]  /*0170*/  FCHK P0, -R6, |R5| ;  /* 0x4000000506007302 */ /* 0x000e620000000100 */
[----:B0-----:R-:W-:-:S04]  /*0180*/  FFMA R7, -|R5|, R0, 1 ;  /* 0x3f80000005077423 */ /* 0x001fc80000000300 */
[----:B------:R-:W-:-:S04]  /*0190*/  FFMA R0, R0, R7, R0 ;  /* 0x0000000700007223 */ /* 0x000fc80000000000 */
[----:B------:R-:W-:-:S04]  /*01a0*/  FFMA R2, R0, -0.63661974668502807617, RZ ;  /* 0xbf22f98300027823 */ /* 0x000fc800000000ff */
[----:B------:R-:W-:-:S04]  /*01b0*/  FFMA R7, -|R5|, R2, -0.63661974668502807617 ;  /* 0xbf22f98305077423 */ /* 0x000fc80000000302 */
[----:B------:R-:W-:Y:S01]  /*01c0*/  FFMA R0, R0, R7, R2 ;  /* 0x0000000700007223 */ /* 0x000fe20000000002 */
[----:B-1----:R-:W-:Y:S06]  /*01d0*/  @!P0 BRA `(.L_x_3) ;  /* 0x00000000000c8947 */ /* 0x002fec0003800000 */
[----:B------:R-:W-:Y:S01]  /*01e0*/  IMAD.MOV.U32 R0, RZ, RZ, -0x40dd067d ;  /* 0xbf22f983ff007424 */ /* 0x000fe200078e00ff */
[----:B------:R-:W-:-:S07]  /*01f0*/  MOV R10, 0x210 ;  /* 0x00000210000a7802 */ /* 0x000fce0000000f00 */
[----:B------:R-:W-:Y:S05]  /*0200*/  CALL.REL.NOINC `($__internal_0_$__cuda_sm3x_div_rn_noftz_f32_slowpath) ;  /* 0x0000007800ac7944 */ /* 0x000fea0003c00000 */
.L_x_3:
[----:B------:R-:W-:Y:S05]  /*0210*/  BSYNC.RECONVERGENT B1 ;  /* 0x0000000000017941 */ /* 0x000fea0003800200 */
.L_x_2:
[----:B------:R-:W-:Y:S05]  /*0220*/  BRA `(.L_x_4) ;  /* 0x0000001800b47947 */ /* 0x000fea0003800000 */
.L_x_1:
[----:B------:R-:W-:-:S13]  /*0230*/  FSETP.GTU.AND P0, PT, |R5|, 1.6985707283020019531, PT ;  /* 0x3fd96ac40500780b */ /* 0x000fda0003f0c200 */
[----:B------:R-:W-:Y:S05]  /*0240*/  @P0 BRA `(.L_x_5) ;  /* 0x0000000c00900947 */ /* 0x000fea0003800000 */
[----:B------:R-:W-:Y:S01]  /*0250*/  FSETP.GTU.AND P0, PT, |R5|, 8, PT ;  /* 0x410000000500780b */ /* 0x000fe20003f0c200 */
[----:B------:R-:W-:-:S12]  /*0260*/  BSSY.RECONVERGENT B1, `(.L_x_6) ;  /* 0x00000b0000017945 */ /* 0x000fd80003800200 */
[----:B------:R-:W-:Y:S05]  /*0270*/  @P0 BRA `(.L_x_7) ;  /* 0x0000000000540947 */ /* 0x000fea0003800000 */
[----:B------:R-:W-:Y:S02]  /*0280*/  HFMA2 R7, -RZ, RZ, 0.044403076171875, 0.274169921875 ;  /* 0x29af3463ff077431 */ /* 0x000fe400000001ff */
[C---:B------:R-:W-:Y:S01]  /*0290*/  FADD R0, |R5|.reuse, -3.8317060470581054688 ;  /* 0xc0753aac05007421 */ /* 0x040fe20000000200 */
[----:B------:R-:W-:-:S03]  /*02a0*/  FADD R2, |R5|, -7.01558685302734375 ;  /* 0xc0e07fb005027421 */ /* 0x000fc60000000200 */
[----:B------:R-:W-:Y:S01]  /*02b0*/  FADD R0, R0, 7.6850589891819254262e-08 ;  /* 0x33a5090f00007421 */ /* 0x000fe20000000000 */
[----:B------:R-:W-:-:S03]  /*02c0*/  FADD R2, R2, 1.8321172490232129348e-07 ;  /* 0x3444b8db02027421 */ /* 0x000fc60000000000 */
[----:B------:R-:W-:-:S04]  /*02d0*/  FFMA R7, R0, R7, 9.2190859980745276658e-13 ;  /* 0x2b81bf4200077423 */ /* 0x000fc80000000007 */
[----:B------:R-:W-:-:S04]  /*02e0*/  FFMA R7, R0, R7, -2.5706882803011588123e-11 ;  /* 0xade21ec100077423 */ /* 0x000fc80000000007 */
[----:B------:R-:W-:-:S04]  /*02f0*/  FFMA R7, R0, R7, -2.0179057036440184447e-10 ;  /* 0xaf5ddeff00077423 */ /* 0x000fc80000000007 */
[----:B------:R-:W-:-:S04]  /*0300*/  FFMA R7, R0, R7, 4.5125276848523299122e-09 ;  /* 0x319b0c9d00077423 */ /* 0x000fc80000000007 */
[----:B------:R-:W-:-:S04]  /*0310*/  FFMA R7, R0, R7, 2.7016289649850477872e-08 ;  /* 0x32e8117300077423 */ /* 0x000fc80000000007 */
[----:B------:R-:W-:-:S04]  /*0320*/  FFMA R7, R0, R7, -5.3477970141102559865e-07 ;  /* 0xb50f8dc800077423 */ /* 0x000fc80000000007 */
[----:B------:R-:W-:-:S04]  /*0330*/  FFMA R7, R0, R7, -2.3602763121743919328e-06 ;  /* 0xb61e653d00077423 */ /* 0x000fc80000000007 */
[----:B------:R-:W-:-:S04]  /*0340*/  FFMA R7, R0, R7, 4.1210809285985305905e-05 ;  /* 0x382cd9c500077423 */ /* 0x000fc80000000007 */
[----:B------:R-:W-:-:S04]  /*0350*/  FFMA R7, R0, R7, 0.00011917029041796922684 ;  /* 0x38f9eb1000077423 */ /* 0x000fc80000000007 */
[----:B------:R-:W-:-:S04]  /*0360*/  FFMA R7, R0, R7, -0.0018075588159263134003 ;  /* 0xbaeceb9c00077423 */ /* 0x000fc80000000007 */
[----:B------:R-:W-:-:S04]  /*0370*/  FFMA R7, R0, R7, -0.0025548927951604127884 ;  /* 0xbb276ffd00077423 */ /* 0x000fc80000000007 */
[----:B------:R-:W-:-:S04]  /*0380*/  FFMA R7, R0, R7, 0.033013891428709030151 ;  /* 0x3d07399300077423 */ /* 0x000fc80000000007 */
[----:B------:R-:W-:-:S04]  /*0390*/  FMUL R7, R7, R2 ;  /* 0x0000000207077220 */ /* 0x000fc80000400000 */
[----:B------:R-:W-:-:S04]  /*03a0*/  FMUL R0, R0, R7 ;  /* 0x0000000700007220 */ /* 0x000fc80000400000 */
[----:B------:R-:W-:Y:S01]  /*03b0*/  FMUL R18, |R5|, R0 ;  /* 0x0000000005127220 */ /* 0x000fe20000400200 */
[----:B------:R-:W-:Y:S06]  /*03c0*/  BRA `(.L_x_8) ;  /* 0x0000000800647947 */ /* 0x000fec0003800000 */
.L_x_7:
[----:B------:R-:W-:Y:S01]  /*03d0*/  FSETP.NEU.AND P0, PT, |R5|, +INF , PT ;  /* 0x7f8000000500780b */ /* 0x000fe20003f0d200 */
[----:B------:R-:W-:-:S12]  /*03e0*/  IMAD.MOV.U32 R18, RZ, RZ, RZ ;  /* 0x000000ffff127224 */ /* 0x000fd800078e00ff */
[----:B------:R-:W-:Y:S05]  /*03f0*/  @!P0 BRA `(.L_x_8) ;  /* 0x0000000800588947 */ /* 0x000fea0003800000 */
[----:B------:R-:W0:Y:S01]  /*0400*/  MUFU.RCP R6, |R5| ;  /* 0x4000000500067308 */ /* 0x000e220000001000 */
[----:B------:R-:W-:Y:S01]  /*0410*/  MOV R7, 0x3fca3ba2 ;  /* 0x3fca3ba200077802 */ /* 0x000fe20000000f00 */
[----:B------:R-:W-:Y:S01]  /*0420*/  BSSY.RECONVERGENT B2, `(.L_x_9) ;  /* 0x0000073000027945 */ /* 0x000fe20003800200 */
[----:B0-----:R-:W-:-:S04]  /*0430*/  FMUL R2, R6, R6 ;  /* 0x0000000606027220 */ /* 0x001fc80000400000 */
[----:B------:R-:W-:-:S04]  /*0440*/  FFMA R7, R2, -R7, 0.36148586869239807129 ;  /* 0x3eb914ad02077423 */ /* 0x000fc80000000807 */
[----:B------:R-:W-:-:S04]  /*0450*/  FFMA R7, R2, R7, -0.16401261091232299805 ;  /* 0xbe27f2ec02077423 */ /* 0x000fc80000000007 */
[----:B------:R-:W-:Y:S01]  /*0460*/  FFMA R0, R2, R7, 0.37499991059303283691 ;  /* 0x3ebffffd02007423 */ /* 0x000fe20000000007 */
[----:B------:R-:W-:-:S03]  /*0470*/  IMAD.MOV.U32 R7, RZ, RZ, 0x4082cb37 ;  /* 0x4082cb37ff077424 */ /* 0x000fc600078e00ff */
[----:B------:R-:W-:Y:S01]  /*0480*/  FFMA R0, R6, R0, |R5| ;  /* 0x0000000006007223 */ /* 0x000fe20000000405 */
[----:B------:R-:W-:-:S03]  /*0490*/  FFMA R7, R2, -R7, 0.74987655878067016602 ;  /* 0x3f3ff7e902077423 */ /* 0x000fc60000000807 */
[C---:B------:R-:W-:Y:S01]  /*04a0*/  FMUL R6, R0.reuse, 0.63661974668502807617 ;  /* 0x3f22f98300067820 */ /* 0x040fe20000400000 */
[----:B------:R-:W-:Y:S01]  /*04b0*/  FSETP.GE.AND P0, PT, |R0|, 105615, PT ;  /* 0x47ce47800000780b */ /* 0x000fe20003f06200 */
[C---:B------:R-:W-:Y:S02]  /*04c0*/  FFMA R7, R2.reuse, R7, -0.19291564822196960449 ;  /* 0xbe458bae02077423 */ /* 0x040fe40000000007 */
[----:B------:R-:W0:Y:S02]  /*04d0*/  F2I.NTZ R17, R6 ;  /* 0x0000000600117305 */ /* 0x000e240000203100 */
[----:B------:R-:W-:-:S04]  /*04e0*/  FFMA R7, R2, R7, 0.18749825656414031982 ;  /* 0x3e3fff8b02077423 */ /* 0x000fc80000000007 */
[----:B------:R-:W-:Y:S01]  /*04f0*/  FFMA R2, R2, R7, 1 ;  /* 0x3f80000002027423 */ /* 0x000fe20000000007 */
[----:B0-----:R-:W-:-:S05]  /*0500*/  I2FP.F32.S32 R9, R17 ;  /* 0x0000001100097245 */ /* 0x001fca0000201400 */
[----:B------:R-:W-:-:S04]  /*0510*/  FFMA R8, R9, -1.5707962512969970703, R0 ;  /* 0xbfc90fda09087823 */ /* 0x000fc80000000000 */
[----:B------:R-:W-:-:S04]  /*0520*/  FFMA R8, R9, -7.5497894158615963534e-08, R8 ;  /* 0xb3a2216809087823 */ /* 0x000fc80000000008 */
[----:B------:R-:W-:Y:S01]  /*0530*/  FFMA R8, R9, -5.3903029534742383927e-15, R8 ;  /* 0xa7c234c509087823 */ /* 0x000fe20000000008 */
[----:B------:R-:W-:Y:S06]  /*0540*/  @!P0 BRA `(.L_x_10) ;  /* 0x0000000400808947 */ /* 0x000fec0003800000 */
[----:B------:R-:W-:-:S13]  /*0550*/  FSETP.NEU.AND P0, PT, |R0|, +INF , PT ;  /* 0x7f8000000000780b */ /* 0x000fda0003f0d200 */
[----:B------:R-:W-:Y:S01]  /*0560*/  @!P0 FMUL R8, RZ, R0 ;  /* 0x00000000ff088220 */ /* 0x000fe20000400000 */
[----:B------:R-:W-:Y:S01]  /*0570*/  @!P0 MOV R17, RZ ;  /* 0x000000ff00118202 */ /* 0x000fe20000000f00 */
[----:B------:R-:W-:Y:S06]  /*0580*/  @!P0 BRA `(.L_x_10) ;  /* 0x0000000400708947 */ /* 0x000fec0003800000 */
[----:B------:R-:W-:Y:S02]  /*0590*/  IMAD.SHL.U32 R6, R0, 0x100, RZ ;  /* 0x0000010000067824 */ /* 0x000fe400078e00ff */
[----:B------:R-:W-:Y:S02]  /*05a0*/  HFMA2 R7, -RZ, RZ, 0, 0 ;  /* 0x00000000ff077431 */ /* 0x000fe400000001ff */
[----:B------:R-:W-:Y:S01]  /*05b0*/  IMAD.MOV.U32 R18, RZ, RZ, RZ ;  /* 0x000000ffff127224 */ /* 0x000fe200078e00ff */
[----:B------:R-:W0:Y:S01]  /*05c0*/  LDCU.64 UR8, c[0x4][URZ] ;  /* 0x01000000ff0877ac */ /* 0x000e220008000a00 */
[----:B------:R-:W-:Y:S01]  /*05d0*/  LOP3.LUT R17, R6, 0x80000000, RZ, 0xfc, !PT ;  /* 0x8000000006117812 */ /* 0x000fe200078efcff */
[----:B------:R-:W-:Y:S01]  /*05e0*/  UMOV UR5, URZ ;  /* 0x000000ff00057c82 */ /* 0x000fe20008000000 */
[----:B------:R-:W-:-:S05]  /*05f0*/  UMOV UR4, URZ ;  /* 0x000000ff00047c82 */ /* 0x000fca0008000000 */
.L_x_11:
[----:B0-----:R-:W-:Y:S01]  /*0600*/  MOV R10, UR8 ;  /* 0x00000008000a7c02 */ /* 0x001fe20008000f00 */
[----:B------:R-:W-:-:S05]  /*0610*/  IMAD.U32 R11, RZ, RZ, UR9 ;  /* 0x00000009ff0b7e24 */ /* 0x000fca000f8e00ff */
[----:B------:R-:W2:Y:S01]  /*0620*/  LDG.E.CONSTANT R8, desc[UR6][R10.64] ;  /* 0x000000060a087981 */ /* 0x000ea2000c1e9900 */
[----:B------:R-:W-:Y:S01]  /*0630*/  UIADD3 UR4, UPT, UPT, UR4, 0x1, URZ ;  /* 0x0000000104047890 */ /* 0x000fe2000fffe0ff */
[C---:B------:R-:W-:Y:S01]  /*0640*/  ISETP.EQ.AND P0, PT, R18.reuse, RZ, PT ;  /* 0x000000ff1200720c */ /* 0x040fe20003f02270 */
[----:B------:R-:W-:Y:S01]  /*0650*/  UIADD3 UR8, UP1, UPT, UR8, 0x4, URZ ;  /* 0x0000000408087890 */ /* 0x000fe2000ff3e0ff */
[C---:B------:R-:W-:Y:S01]  /*0660*/  ISETP.EQ.AND P1, PT, R18.reuse, 0x4, PT ;  /* 0x000000041200780c */ /* 0x040fe20003f22270 */
[----:B------:R-:W-:Y:S01]  /*0670*/  UISETP.NE.AND UP0, UPT, UR4, 0x6, UPT ;  /* 0x000000060400788c */ /* 0x000fe2000bf05270 */
[C---:B------:R-:W-:Y:S01]  /*0680*/  ISETP.EQ.AND P2, PT, R18.reuse, 0x8, PT ;  /* 0x000000081200780c */ /* 0x040fe20003f42270 */
[----:B------:R-:W-:Y:S01]  /*0690*/  UIADD3.X UR9, UPT, UPT, URZ, UR9, URZ, UP1, !UPT ;  /* 0x00000009ff097290 */ /* 0x000fe20008ffe4ff */
[C---:B------:R-:W-:Y:S02]  /*06a0*/  ISETP.EQ.AND P3, PT, R18.reuse, 0xc, PT ;  /* 0x0000000c1200780c */ /* 0x040fe40003f62270 */
[----:B------:R-:W-:-:S02]  /*06b0*/  ISETP.EQ.AND P4, PT, R18, 0x10, PT ;  /* 0x000000101200780c */ /* 0x000fc40003f82270 */
[C---:B------:R-:W-:Y:S02]  /*06c0*/  ISETP.EQ.AND P5, PT, R18.reuse, 0x14, PT ;  /* 0x000000141200780c */ /* 0x040fe40003fa2270 */
[----:B------:R-:W-:Y:S01]  /*06d0*/  IADD3 R18, PT, PT, R18, 0x4, RZ ;  /* 0x0000000412127810 */ /* 0x000fe20007ffe0ff */
[----:B--2---:R-:W-:-:S03]  /*06e0*/  IMAD.WIDE.U32 R8, R8, R17, RZ ;  /* 0x0000001108087225 */ /* 0x004fc600078e00ff */
[----:B------:R-:W-:-:S04]  /*06f0*/  IADD3 R8, P6, PT, R8, R7, RZ ;  /* 0x0000000708087210 */ /* 0x000fc80007fde0ff */
[----:B------:R-:W-:Y:S01]  /*0700*/  IADD3.X R7, PT, PT, R9, UR5, RZ, P6, !PT ;  /* 0x0000000509077c10 */ /* 0x000fe2000b7fe4ff */
[--C-:B------:R-:W-:Y:S01]  /*0710*/  @P1 IMAD.MOV.U32 R12, RZ, RZ, R8.reuse ;  /* 0x000000ffff0c1224 */ /* 0x100fe200078e0008 */
[-C--:B------:R-:W-:Y:S01]  /*0720*/  @P0 MOV R6, R8.reuse ;  /* 0x0000000800060202 */ /* 0x080fe20000000f00 */
[--C-:B------:R-:W-:Y:S01]  /*0730*/  @P3 IMAD.MOV.U32 R14, RZ, RZ, R8.reuse ;  /* 0x000000ffff0e3224 */ /* 0x100fe200078e0008 */
[-C--:B------:R-:W-:Y:S01]  /*0740*/  @P2 MOV R13, R8.reuse ;  /* 0x00000008000d2202 */ /* 0x080fe20000000f00 */
[----:B------:R-:W-:Y:S01]  /*0750*/  @P5 IMAD.MOV.U32 R16, RZ, RZ, R8 ;  /* 0x000000ffff105224 */ /* 0x000fe200078e0008 */
[----:B------:R-:W-:Y:S01]  /*0760*/  @P4 MOV R15, R8 ;  /* 0x00000008000f4202 */ /* 0x000fe20000000f00 */
[----:B------:R-:W-:Y:S06]  /*0770*/  BRA.U UP0, `(.L_x_11) ;  /* 0xfffffffd00a07547 */ /* 0x000fec000b83ffff */
[----:B------:R-:W-:Y:S01]  /*0780*/  SHF.R.U32.HI R8, RZ, 0x17, R0 ;  /* 0x00000017ff087819 */ /* 0x000fe20000011600 */
[----:B------:R-:W-:Y:S03]  /*0790*/  BSSY.RECONVERGENT B3, `(.L_x_12) ;  /* 0x0000029000037945 */ /* 0x000fe60003800200 */
[C---:B------:R-:W-:Y:S02]  /*07a0*/  LOP3.LUT R9, R8.reuse, 0xe0, RZ, 0xc0, !PT ;  /* 0x000000e008097812 */ /* 0x040fe400078ec0ff */
[----:B------:R-:W-:-:S03]  /*07b0*/  LOP3.LUT P6, RZ, R8, 0x1f, RZ, 0xc0, !PT ;  /* 0x0000001f08ff7812 */ /* 0x000fc600078cc0ff */
[----:B------:R-:W-:-:S05]  /*07c0*/  VIADD R9, R9, 0xffffff80 ;  /* 0xffffff8009097836 */ /* 0x000fca0000000000 */
[----:B------:R-:W-:-:S04]  /*07d0*/  SHF.R.U32.HI R9, RZ, 0x5, R9 ;  /* 0x00000005ff097819 */ /* 0x000fc80000011609 */
[----:B------:R-:W-:-:S04]  /*07e0*/  LEA R11, -R9, RZ, 0x2 ;  /* 0x000000ff090b7211 */ /* 0x000fc800078e11ff */
[C---:B------:R-:W-:Y:S02]  /*07f0*/  ISETP.EQ.AND P3, PT, R11.reuse, -0x18, PT ;  /* 0xffffffe80b00780c */ /* 0x040fe40003f62270 */
[C---:B------:R-:W-:Y:S02]  /*0800*/  ISETP.EQ.AND P4, PT, R11.reuse, -0x14, PT ;  /* 0xffffffec0b00780c */ /* 0x040fe40003f82270 */
[C---:B------:R-:W-:Y:S02]  /*0810*/  ISETP.EQ.AND P2, PT, R11.reuse, -0x10, PT ;  /* 0xfffffff00b00780c */ /* 0x040fe40003f42270 */
[C---:B------:R-:W-:Y:S02]  /*0820*/  ISETP.EQ.AND P1, PT, R11.reuse, -0xc, PT ;  /* 0xfffffff40b00780c */ /* 0x040fe40003f22270 */
[C---:B------:R-:W-:Y:S02]  /*0830*/  ISETP.EQ.AND P0, PT, R11.reuse, -0x8, PT ;  /* 0xfffffff80b00780c */ /* 0x040fe40003f02270 */
[----:B------:R-:W-:-:S03]  /*0840*/  ISETP.EQ.AND P5, PT, R11, RZ, PT ;  /* 0x000000ff0b00720c */ /* 0x000fc60003fa2270 */
[----:B------:R-:W-:Y:S01]  /*0850*/  @P3 IMAD.MOV.U32 R9, RZ, RZ, R6 ;  /* 0x000000ffff093224 */ /* 0x000fe200078e0006 */
[C---:B------:R-:W-:Y:S01]  /*0860*/  ISETP.EQ.AND P3, PT, R11.reuse, -0x4, PT ;  /* 0xfffffffc0b00780c */ /* 0x040fe20003f62270 */
[----:B------:R-:W-:Y:S01]  /*0870*/  @P4 IMAD.MOV.U32 R9, RZ, RZ, R12 ;  /* 0x000000ffff094224 */ /* 0x000fe200078e000c */
[----:B------:R-:W-:Y:S01]  /*0880*/  @P4 MOV R10, R6 ;  /* 0x00000006000a4202 */ /* 0x000fe20000000f00 */
[----:B------:R-:W-:Y:S01]  /*0890*/  @P2 IMAD.MOV.U32 R9, RZ, RZ, R13 ;  /* 0x000000ffff092224 */ /* 0x000fe200078e000d */
[----:B------:R-:W-:Y:S01]  /*08a0*/  ISETP.EQ.AND P4, PT, R11, 0x4, PT ;  /* 0x000000040b00780c */ /* 0x000fe20003f82270 */
[----:B------:R-:W-:Y:S01]  /*08b0*/  @P1 IMAD.MOV.U32 R9, RZ, RZ, R14 ;  /* 0x000000ffff091224 */ /* 0x000fe200078e000e */
[----:B------:R-:W-:Y:S01]  /*08c0*/  @P2 MOV R10, R12 ;  /* 0x0000000c000a2202 */ /* 0x000fe20000000f00 */
[----:B------:R-:W-:Y:S01]  /*08d0*/  @P0 IMAD.MOV.U32 R9, RZ, RZ, R15 ;  /* 0x000000ffff090224 */ /* 0x000fe200078e000f */
[----:B------:R-:W-:Y:S02]  /*08e0*/  @P1 MOV R10, R13 ;  /* 0x0000000d000a1202 */ /* 0x000fe40000000f00 */
[----:B------:R-:W-:-:S03]  /*08f0*/  @P0 MOV R10, R14 ;  /* 0x0000000e000a0202 */ /* 0x000fc60000000f00 */
[----:B------:R-:W-:Y:S01]  /*0900*/  @P3 IMAD.MOV.U32 R9, RZ, RZ, R16 ;  /* 0x000000ffff093224 */ /* 0x000fe200078e0010 */
[----:B------:R-:W-:Y:S01]  /*0910*/  @P3 MOV R10, R15 ;  /* 0x0000000f000a3202 */ /* 0x000fe20000000f00 */
[----:B------:R-:W-:Y:S01]  /*0920*/  @P5 IMAD.MOV.U32 R9, RZ, RZ, R7 ;  /* 0x000000ffff095224 */ /* 0x000fe200078e0007 */
[----:B------:R-:W-:Y:S02]  /*0930*/  @P5 MOV R10, R16 ;  /* 0x00000010000a5202 */ /* 0x000fe40000000f00 */
[----:B------:R-:W-:Y:S01]  /*0940*/  @P4 MOV R10, R7 ;  /* 0x00000007000a4202 */ /* 0x000fe20000000f00 */
[----:B------:R-:W-:Y:S01]  /*0950*/  IMAD.MOV.U32 R17, RZ, RZ, R9 ;  /* 0x000000ffff117224 */ /* 0x000fe200078e0009 */
[----:B------:R-:W-:Y:S06]  /*0960*/  @!P6 BRA `(.L_x_13) ;  /* 0x00000000002ce947 */ /* 0x000fec0003800000 */
[----:B------:R-:W-:Y:S01]  /*0970*/  @P2 MOV R9, R6 ;  /* 0x0000000600092202 */ /* 0x000fe20000000f00 */
[----:B------:R-:W-:Y:S01]  /*0980*/  @P1 IMAD.MOV.U32 R9, RZ, RZ, R12 ;  /* 0x000000ffff091224 */ /* 0x000fe200078e000c */
[----:B------:R-:W-:Y:S01]  /*0990*/  @P0 MOV R9, R13 ;  /* 0x0000000d00090202 */ /* 0x000fe20000000f00 */
[----:B------:R-:W-:Y:S01]  /*09a0*/  @P3 IMAD.MOV.U32 R9, RZ, RZ, R14 ;  /* 0x000000ffff093224 */ /* 0x000fe200078e000e */
[----:B------:R-:W-:Y:S02]  /*09b0*/  ISETP.EQ.AND P0, PT, R11, 0x8, PT ;  /* 0x000000080b00780c */ /* 0x000fe40003f02270 */
[----:B------:R-:W-:Y:S01]  /*09c0*/  @P5 MOV R9, R15 ;  /* 0x0000000f00095202 */ /* 0x000fe20000000f00 */
[----:B------:R-:W-:Y:S01]  /*09d0*/  @P4 IMAD.MOV.U32 R9, RZ, RZ, R16 ;  /* 0x000000ffff094224 */ /* 0x000fe200078e0010 */
[----:B------:R-:W-:-:S04]  /*09e0*/  LOP3.LUT R8, R8, 0x1f, RZ, 0xc0, !PT ;  /* 0x0000001f08087812 */ /* 0x000fc800078ec0ff */
[----:B------:R-:W-:-:S05]  /*09f0*/  SHF.L.W.U32.HI R17, R10, R8, R17 ;  /* 0x000000080a117219 */ /* 0x000fca0000010e11 */
[----:B------:R-:W-:-:S04]  /*0a00*/  @P0 MOV R9, R7 ;  /* 0x0000000700090202 */ /* 0x000fc80000000f00 */
[----:B------:R-:W-:-:S07]  /*0a10*/  SHF.L.W.U32.HI R10, R9, R8, R10 ;  /* 0x00000008090a7219 */ /* 0x000fce0000010e0a */
.L_x_13:
[----:B------:R-:W-:Y:S05]  /*0a20*/  BSYNC.RECONVERGENT B3 ;  /* 0x0000000000037941 */ /* 0x000fea0003800200 */
.L_x_12:
[C---:B------:R-:W-:Y:S01]  /*0a30*/  SHF.L.W.U32.HI R7, R10.reuse, 0x2, R17 ;  /* 0x000000020a077819 */ /* 0x040fe20000010e11 */
[----:B------:R-:W-:Y:S01]  /*0a40*/  IMAD.SHL.U32 R8, R10, 0x4, RZ ;  /* 0x000000040a087824 */ /* 0x000fe200078e00ff */
[----:B------:R-:W-:Y:S01]  /*0a50*/  UMOV UR4, 0x54442d19 ;  /* 0x54442d1900047882 */ /* 0x000fe20000000000 */
[----:B------:R-:W-:Y:S01]  /*0a60*/  UMOV UR5, 0x3bf921fb ;  /* 0x3bf921fb00057882 */ /* 0x000fe20000000000 */
[----:B------:R-:W-:Y:S02]  /*0a70*/  SHF.R.S32.HI R9, RZ, 0x1f, R7 ;  /* 0x0000001fff097819 */ /* 0x000fe40000011407 */
[----:B------:R-:W-:Y:S02]  /*0a80*/  ISETP.GE.AND P0, PT, R0, RZ, PT ;  /* 0x000000ff0000720c */ /* 0x000fe40003f06270 */
[C---:B------:R-:W-:Y:S02]  /*0a90*/  LOP3.LUT R8, R9.reuse, R8, RZ, 0x3c, !PT ;  /* 0x0000000809087212 */ /* 0x040fe400078e3cff */
[----:B------:R-:W-:-:S02]  /*0aa0*/  LOP3.LUT R9, R9, R7, RZ, 0x3c, !PT ;  /* 0x0000000709097212 */ /* 0x000fc400078e3cff */
[----:B------:R-:W-:Y:S02]  /*0ab0*/  SHF.R.U32.HI R17, RZ, 0x1e, R17 ;  /* 0x0000001eff117819 */ /* 0x000fe40000011611 */
[C---:B------:R-:W-:Y:S02]  /*0ac0*/  LOP3.LUT R0, R7.reuse, R0, RZ, 0x3c, !PT ;  /* 0x0000000007007212 */ /* 0x040fe400078e3cff */
[----:B------:R-:W0:Y:S01]  /*0ad0*/  I2F.F64.S64 R8, R8 ;  /* 0x0000000800087312 */ /* 0x000e220000301c00 */
[----:B------:R-:W-:Y:S02]  /*0ae0*/  LEA.HI R17, R7, R17, RZ, 0x1 ;  /* 0x0000001107117211 */ /* 0x000fe400078f08ff */
[----:B------:R-:W-:Y:S02]  /*0af0*/  ISETP.GE.AND P1, PT, R0, RZ, PT ;  /* 0x000000ff0000720c */ /* 0x000fe40003f26270 */
[----:B------:R-:W-:-:S05]  /*0b00*/  IADD3 R0, PT, PT, -R17, RZ, RZ ;  /* 0x000000ff11007210 */ /* 0x000fca0007ffe1ff */
[----:B------:R-:W-:Y:S01]  /*0b10*/  @!P0 IMAD.MOV.U32 R17, RZ, RZ, R0 ;  /* 0x000000ffff118224 */ /* 0x000fe200078e0000 */
[----:B0-----:R-:W-:-:S10]  /*0b20*/  DMUL R10, R8, UR4 ;  /* 0x00000004080a7c28 */ /* 0x001fd40008000000 */
[----:B------:R-:W0:Y:S02]  /*0b30*/  F2F.F32.F64 R10, R10 ;  /* 0x0000000a000a7310 */ /* 0x000e240000301000 */
[----:B0-----:R-:W-:-:S07]  /*0b40*/  FSEL R8, -R10, R10, !P1 ;  /* 0x0000000a0a087208 */ /* 0x001fce0004800100 */
.L_x_10:
[----:B------:R-:W-:Y:S05]  /*0b50*/  BSYNC.RECONVERGENT B2 ;  /* 0x0000000000027941 */ /* 0x000fea0003800200 */
.L_x_9:
[----:B------:R-:W-:Y:S01]  /*0b60*/  LOP3.LUT R17, R17, 0x3, RZ, 0xc0, !PT ;  /* 0x0000000311117812 */ /* 0x000fe200078ec0ff */
[----:B------:R-:W-:Y:S01]  /*0b70*/  IMAD.MOV.U32 R10, RZ, RZ, 0x37cbac00 ;  /* 0x37cbac00ff0a7424 */ /* 0x000fe200078e00ff */
[----:B------:R-:W-:Y:S01]  /*0b80*/  MOV R0, 0x3fc90fdb ;  /* 0x3fc90fdb00007802 */ /* 0x000fe20000000f00 */
[----:B------:R-:W-:Y:S01]  /*0b90*/  HFMA2 R18, -RZ, RZ, 1.0078125, -8.98838043212890625e-05 ;  /* 0x3c0885e4ff127431 */ /* 0x000fe200000001ff */
[----:B------:R-:W-:Y:S01]  /*0ba0*/  I2FP.F32.U32 R17, R17 ;  /* 0x0000001100117245 */ /* 0x000fe20000201000 */
[----:B------:R-:W0:Y:S04]  /*0bb0*/  MUFU.RSQ R11, |R5| ;  /* 0x40000005000b7308 */ /* 0x000e280000001400 */
[----:B------:R-:W-:-:S04]  /*0bc0*/  FFMA R17, R17, R0, -2.3561944961547851562 ;  /* 0xc016cbe411117423 */ /* 0x000fc80000000000 */
[----:B------:R-:W-:-:S04]  /*0bd0*/  FADD R8, R17, R8 ;  /* 0x0000000811087221 */ /* 0x000fc80000000000 */
[----:B------:R-:W-:Y:S01]  /*0be0*/  FMUL R0, R8, 0.63661974668502807617 ;  /* 0x3f22f98308007820 */ /* 0x000fe20000400000 */
[----:B0-----:R-:W-:-:S05]  /*0bf0*/  FMUL R11, R11, 0.79788458347320556641 ;  /* 0x3f4c422a0b0b7820 */ /* 0x001fca0000400000 */
[----:B------:R-:W0:Y:S01]  /*0c00*/  F2I.NTZ R0, R0 ;  /* 0x0000000000007305 */ /* 0x000e220000203100 */
[----:B------:R-:W-:Y:S01]  /*0c10*/  FMUL R11, R2, R11 ;  /* 0x0000000b020b7220 */ /* 0x000fe20000400000 */
[----:B0-----:R-:W-:Y:S02]  /*0c20*/  I2FP.F32.S32 R7, R0 ;  /* 0x0000000000077245 */ /* 0x001fe40000201400 */
[C---:B------:R-:W-:Y:S01]  /*0c30*/  LOP3.LUT R9, R0.reuse, 0x1, RZ, 0xc0, !PT ;  /* 0x0000000100097812 */ /* 0x040fe200078ec0ff */
[----:B------:R-:W-:Y:S02]  /*0c40*/  VIADD R0, R0, 0x1 ;  /* 0x0000000100007836 */ /* 0x000fe40000000000 */
[----:B------:R-:W-:Y:S01]  /*0c50*/  FFMA R8, R7, -1.5707962512969970703, R8 ;  /* 0xbfc90fda07087823 */ /* 0x000fe20000000008 */
[----:B------:R-:W-:Y:S02]  /*0c60*/  ISETP.NE.U32.AND P0, PT, R9, 0x1, PT ;  /* 0x000000010900780c */ /* 0x000fe40003f05070 */
[----:B------:R-:W-:Y:S01]  /*0c70*/  LOP3.LUT P1, RZ, R0, 0x2, RZ, 0xc0, !PT ;  /* 0x0000000200ff7812 */ /* 0x000fe2000782c0ff */
[----:B------:R-:W-:Y:S01]  /*0c80*/  FFMA R8, R7, -7.5497894158615963534e-08, R8 ;  /* 0xb3a2216807087823 */ /* 0x000fe20000000008 */
[----:B------:R-:W-:-:S03]  /*0c90*/  FSEL R18, R18, 0.041666727513074874878, !P0 ;  /* 0x3d2aaabb12127808 */ /* 0x000fc60004000000 */
[C---:B------:R-:W-:Y:S01]  /*0ca0*/  FMUL R7, R8.reuse, R8 ;  /* 0x0000000808077220 */ /* 0x040fe20000400000 */
[----:B------:R-:W-:-:S03]  /*0cb0*/  FSEL R0, R8, 1, !P0 ;  /* 0x3f80000008007808 */ /* 0x000fc60004000000 */
[----:B------:R-:W-:-:S05]  /*0cc0*/  FFMA R9, R7, R10, -0.0013887860113754868507 ;  /* 0xbab607ed07097423 */ /* 0x000fca000000000a */
[----:B------:R-:W-:Y:S02]  /*0cd0*/  FSEL R10, R9, -0.00019574658654164522886, P0 ;  /* 0xb94d4153090a7808 */ /* 0x000fe40000000000 */
[----:B------:R-:W-:-:S03]  /*0ce0*/  MOV R9, 0x3e2aaaa8 ;  /* 0x3e2aaaa800097802 */ /* 0x000fc60000000f00 */
[----:B------:R-:W-:Y:S01]  /*0cf0*/  FFMA R10, R7, R10, R18 ;  /* 0x0000000a070a7223 */ /* 0x000fe20000000012 */
[----:B------:R-:W-:-:S05]  /*0d00*/  FSEL R9, -R9, -0.4999999701976776123, !P0 ;  /* 0xbeffffff09097808 */ /* 0x000fca0004000100 */
[C---:B------:R-:W-:Y:S01]  /*0d10*/  FFMA R9, R7.reuse, R10, R9 ;  /* 0x0000000a07097223 */ /* 0x040fe20000000009 */
[----:B------:R-:W-:-:S04]  /*0d20*/  FFMA R7, R7, R0, RZ ;  /* 0x0000000007077223 */ /* 0x000fc800000000ff */
[----:B------:R-:W-:-:S04]  /*0d30*/  FFMA R0, R7, R9, R0 ;  /* 0x0000000907007223 */ /* 0x000fc80000000000 */
[----:B------:R-:W-:-:S04]  /*0d40*/  @P1 FADD R0, RZ, -R0 ;  /* 0x80000000ff001221 */ /* 0x000fc80000000000 */
[----:B------:R-:W-:-:S07]  /*0d50*/  FMUL R18, R0, R11 ;  /* 0x0000000b00127220 */ /* 0x000fce0000400000 */
.L_x_8:
[----:B------:R-:W-:Y:S05]  /*0d60*/  BSYNC.RECONVERGENT B1 ;  /* 0x0000000000017941 */ /* 0x000fea0003800200 */
.L_x_6:
[C---:B------:R-:W-:Y:S01]  /*0d70*/  VIADD R0, R3.reuse, 0xc0d55555 ;  /* 0xc0d5555503007836 */ /* 0x040fe20000000000 */
[----:B------:R-:W0:Y:S01]  /*0d80*/  MUFU.RCP R10, |R5| ;  /* 0x40000005000a7308 */ /* 0x000e220000001000 */
[----:B------:R-:W-:Y:S01]  /*0d90*/  IMAD.MOV.U32 R8, RZ, RZ, 0x3e055027 ;  /* 0x3e055027ff087424 */ /* 0x000fe200078e00ff */
[----:B------:R-:W-:Y:S01]  /*0da0*/  UMOV UR4, 0x3f800000 ;  /* 0x3f80000000047882 */ /* 0x000fe20000000000 */
[----:B------:R-:W-:Y:S01]  /*0db0*/  ISETP.GT.U32.AND P0, PT, R3, 0x7f7fffff, PT ;  /* 0x7f7fffff0300780c */ /* 0x000fe20003f04070 */
[----:B------:R-:W-:Y:S01]  /*0dc0*/  BSSY.RECONVERGENT B1, `(.L_x_14) ;  /* 0x0000022000017945 */ /* 0x000fe20003800200 */
[----:B------:R-:W-:Y:S02]  /*0dd0*/  LOP3.LUT R0, R0, 0xff800000, RZ, 0xc0, !PT ;  /* 0xff80000000007812 */ /* 0x000fe400078ec0ff */
[----:B------:R-:W-:Y:S02]  /*0de0*/  FSETP.GEU.AND P2, PT, |R5|, 1.000000003171076851e-30, PT ;  /* 0x0da242600500780b */ /* 0x000fe40003f4e200 */
[----:B------:R-:W-:-:S02]  /*0df0*/  IADD3 R2, PT, PT, R3, -R0, RZ ;  /* 0x8000000003027210 */ /* 0x000fc40007ffe0ff */
[----:B------:R-:W-:Y:S02]  /*0e00*/  I2FP.F32.S32 R0, R0 ;  /* 0x0000000000007245 */ /* 0x000fe40000201400 */
[----:B------:R-:W-:Y:S01]  /*0e10*/  FSEL R18, |R18|, R18, !P2 ;  /* 0x0000001212127208 */ /* 0x000fe20005000200 */
[----:B------:R-:W-:Y:S02]  /*0e20*/  FADD R7, R2, -1 ;  /* 0xbf80000002077421 */ /* 0x000fe40000000000 */
[----:B------:R-:W-:Y:S01]  /*0e30*/  FFMA R0, R0, 1.1920928955078125e-07, RZ ;  /* 0x3400000000007823 */ /* 0x000fe200000000ff */
[----:B0-----:R-:W-:Y:S01]  /*0e40*/  FFMA R9, -|R5|, R10, 1 ;  /* 0x3f80000005097423 */ /* 0x001fe2000000030a */
[----:B------:R-:W-:-:S04]  /*0e50*/  FFMA R2, R7, -R8, 0.14084610342979431152 ;  /* 0x3e1039f607027423 */ /* 0x000fc80000000808 */
[----:B------:R-:W-:-:S04]  /*0e60*/  FFMA R2, R7, R2, -0.12148627638816833496 ;  /* 0xbdf8cdcc07027423 */ /* 0x000fc80000000002 */
[----:B------:R-:W-:-:S04]  /*0e70*/  FFMA R2, R7, R2, 0.13980610668659210205 ;  /* 0x3e0f295507027423 */ /* 0x000fc80000000002 */
[----:B------:R-:W-:-:S04]  /*0e80*/  FFMA R2, R7, R2, -0.16684235632419586182 ;  /* 0xbe2ad8b907027423 */ /* 0x000fc80000000002 */
[----:B------:R-:W-:-:S04]  /*0e90*/  FFMA R2, R7, R2, 0.20012299716472625732 ;  /* 0x3e4ced0b07027423 */ /* 0x000fc80000000002 */
[----:B------:R-:W-:-:S04]  /*0ea0*/  FFMA R2, R7, R2, -0.24999669194221496582 ;  /* 0xbe7fff2207027423 */ /* 0x000fc80000000002 */
[----:B------:R-:W-:-:S04]  /*0eb0*/  FFMA R2, R7, R2, 0.33333182334899902344 ;  /* 0x3eaaaa7807027423 */ /* 0x000fc80000000002 */
[----:B------:R-:W-:-:S04]  /*0ec0*/  FFMA R2, R7, R2, -0.5 ;  /* 0xbf00000007027423 */ /* 0x000fc80000000002 */
[C---:B------:R-:W-:Y:S01]  /*0ed0*/  FMUL R8, R7.reuse, R2 ;  /* 0x0000000207087220 */ /* 0x040fe20000400000 */
[----:B------:R-:W-:Y:S01]  /*0ee0*/  FFMA R2, R10, R9, R10 ;  /* 0x000000090a027223 */ /* 0x000fe2000000000a */
[----:B------:R-:W-:Y:S02]  /*0ef0*/  MOV R10, UR4 ;  /* 0x00000004000a7c02 */ /* 0x000fe40008000f00 */
[----:B------:R-:W-:Y:S01]  /*0f00*/  FFMA R7, R7, R8, R7 ;  /* 0x0000000807077223 */ /* 0x000fe20000000007 */
[----:B------:R-:W-:Y:S01]  /*0f10*/  FFMA R9, R2, -1, RZ ;  /* 0xbf80000002097823 */ /* 0x000fe200000000ff */
[----:B------:R-:W0:Y:S01]  /*0f20*/  FCHK P1, -R10, |R5| ;  /* 0x400000050a007302 */ /* 0x000e220000020100 */
[----:B------:R-:W-:Y:S02]  /*0f30*/  IMAD.MOV.U32 R8, RZ, RZ, 0x7f800000 ;  /* 0x7f800000ff087424 */ /* 0x000fe400078e00ff */
[----:B------:R-:W-:Y:S01]  /*0f40*/  FFMA R7, R0, 0.69314718246459960938, R7 ;  /* 0x3f31721800077823 */ /* 0x000fe20000000007 */
[C---:B------:R-:W-:Y:S01]  /*0f50*/  FFMA R0, -|R5|.reuse, R9, -1 ;  /* 0xbf80000005007423 */ /* 0x040fe20000000309 */
[----:B------:R-:W-:-:S03]  /*0f60*/  @P0 FFMA R7, |R5|, R8, +INF ;  /* 0x7f80000005070423 */ /* 0x000fc60000000208 */
[----:B------:R-:W-:Y:S01]  /*0f70*/  FFMA R9, R2, R0, R9 ;  /* 0x0000000002097223 */ /* 0x000fe20000000009 */
[----:B------:R-:W-:Y:S01]  /*0f80*/  FMUL R2, R5, R5 ;  /* 0x0000000505027220 */ /* 0x000fe20000400000 */
[----:B0-----:R-:W-:Y:S06]  /*0f90*/  @!P1 BRA `(.L_x_15) ;  /* 0x0000000000109947 */ /* 0x001fec0003800000 */
[----:B------:R-:W-:Y:S01]  /*0fa0*/  HFMA2 R0, -RZ, RZ, -1.875, 0 ;  /* 0xbf800000ff007431 */ /* 0x000fe200000001ff */
[----:B------:R-:W-:-:S07]  /*0fb0*/  MOV R10, 0xfd0 ;  /* 0x00000fd0000a7802 */ /* 0x000fce0000000f00 */
[----:B------:R-:W-:Y:S05]  /*0fc0*/  CALL.REL.NOINC `($__internal_0_$__cuda_sm3x_div_rn_noftz_f32_slowpath) ;  /* 0x0000006c003c7944 */ /* 0x000fea0003c00000 */
[----:B------:R-:W-:-:S07]  /*0fd0*/  IMAD.MOV.U32 R9, RZ, RZ, R0 ;  /* 0x000000ffff097224 */ /* 0x000fce00078e0000 */
.L_x_15:
[----:B------:R-:W-:Y:S05]  /*0fe0*/  BSYNC.RECONVERGENT B1 ;  /* 0x0000000000017941 */ /* 0x000fea0003800200 */
.L_x_14:
[----:B------:R-:W-:Y:S01]  /*0ff0*/  MOV R11, 0x321462cc ;  /* 0x321462cc000b7802 */ /* 0x000fe20000000f00 */
[----:B------:R-:W-:-:S04]  /*1000*/  FFMA R7, R18, R7, R9 ;  /* 0x0000000712077223 */ /* 0x000fc80000000009 */
[----:B------:R-:W-:Y:S01]  /*1010*/  FFMA R11, R2, R11, -9.9208705250930506736e-07 ;  /* 0xb58527da020b7423 */ /* 0x000fe2000000000b */
[----:B------:R-:W-:-:S03]  /*1020*/  FMUL R0, R7, 0.63661974668502807617 ;  /* 0x3f22f98307007820 */ /* 0x000fc60000400000 */
[----:B------:R-:W-:-:S04]  /*1030*/  FFMA R11, R2, R11, 7.1642141847405582666e-05 ;  /* 0x38963e95020b7423 */ /* 0x000fc8000000000b */
[----:B------:R-:W-:-:S04]  /*1040*/  FFMA R11, R2, R11, -0.0029553051572293043137 ;  /* 0xbb41adcb020b7423 */ /* 0x000fc8000000000b */
[----:B------:R-:W-:-:S04]  /*1050*/  FFMA R11, R2, R11, 0.054348688572645187378 ;  /* 0x3d5e9cbb020b7423 */ /* 0x000fc8000000000b */
[----:B------:R-:W-:-:S04]  /*1060*/  FFMA R11, R2, R11, -0.19605709612369537354 ;  /* 0xbe48c331020b7423 */ /* 0x000fc8000000000b */
[----:B------:R-:W-:Y:S01]  /*1070*/  FFMA R0, |R5|, R11, R0 ;  /* 0x0000000b05007223 */ /* 0x000fe20000000200 */
[----:B------:R-:W-:Y:S06]  /*1080*/  BRA `(.L_x_4) ;  /* 0x0000000c001c7947 */ /* 0x000fec0003800000 */
.L_x_5:
[----:B------:R-:W-:-:S13]  /*1090*/  FSETP.GTU.AND P0, PT, |R5|, 3.8134112358093261719, PT ;  /* 0x40740eee0500780b */ /* 0x000fda0003f0c200 */
[----:B------:R-:W-:Y:S05]  /*10a0*/  @P0 BRA `(.L_x_16) ;  /* 0x0000000000380947 */ /* 0x000fea0003800000 */
[----:B------:R-:W-:Y:S01]  /*10b0*/  FADD R0, |R5|, -2.1971414089202880859 ;  /* 0xc00c9df705007421 */ /* 0x000fe20000000200 */
[----:B------:R-:W-:-:S03]  /*10c0*/  IMAD.MOV.U32 R7, RZ, RZ, 0x3789e29d ;  /* 0x3789e29dff077424 */ /* 0x000fc600078e00ff */
[----:B------:R-:W-:-:S04]  /*10d0*/  FADD R0, R0, 8.2889272334796260111e-08 ;  /* 0x33b200dc00007421 */ /* 0x000fc80000000000 */
[----:B------:R-:W-:-:S04]  /*10e0*/  FFMA R7, R0, -R7, 0.00012807000894099473953 ;  /* 0x39064a8800077423 */ /* 0x000fc80000000807 */
[----:B------:R-:W-:-:S04]  /*10f0*/  FFMA R7, R0, R7, -0.00045903809950686991215 ;  /* 0xb9f0ab0d00077423 */ /* 0x000fc80000000007 */
[----:B------:R-:W-:-:S04]  /*1100*/  FFMA R7, R0, R7, 0.0010938944760710000992 ;  /* 0x3a8f610200077423 */ /* 0x000fc80000000007 */
[----:B------:R-:W-:-:S04]  /*1110*/  FFMA R7, R0, R7, -0.002631203504279255867 ;  /* 0xbb2c704500077423 */ /* 0x000fc80000000007 */
[----:B------:R-:W-:-:S04]  /*1120*/  FFMA R7, R0, R7, 0.0074269729666411876678 ;  /* 0x3bf35df700077423 */ /* 0x000fc80000000007 */
[----:B------:R-:W-:-:S04]  /*1130*/  FFMA R7, R0, R7, -0.0047923903912305831909 ;  /* 0xbb9d097c00077423 */ /* 0x000fc80000000007 */
[----:B------:R-:W-:-:S04]  /*1140*/  FFMA R7, R0, R7, -0.032858408987522125244 ;  /* 0xbd06968a00077423 */ /* 0x000fc80000000007 */
[----:B------:R-:W-:-:S04]  /*1150*/  FFMA R7, R0, R7, -0.11851476877927780151 ;  /* 0xbdf2b7df00077423 */ /* 0x000fc80000000007 */
[----:B------:R-:W-:-:S04]  /*1160*/  FFMA R7, R0, R7, 0.52078640460968017578 ;  /* 0x3f05524200077423 */ /* 0x000fc80000000007 */
[----:B------:R-:W-:Y:S01]  /*1170*/  FMUL R0, R0, R7 ;  /* 0x0000000700007220 */ /* 0x000fe20000400000 */
[----:B------:R-:W-:Y:S06]  /*1180*/  BRA `(.L_x_4) ;  /* 0x0000000800dc7947 */ /* 0x000fec0003800000 */
.L_x_16:
[----:B------:R-:W-:-:S13]  /*1190*/  FSETP.GTU.AND P0, PT, |R5|, 7.0128436088562011719, PT ;  /* 0x40e069370500780b */ /* 0x000fda0003f0c200 */
[----:B------:R-:W-:Y:S05]  /*11a0*/  @P0 BRA `(.L_x_17) ;  /* 0x0000000000380947 */ /* 0x000fea0003800000 */
[----:B------:R-:W-:Y:S02]  /*11b0*/  HFMA2 R7, -RZ, RZ, 0.210693359375, 125 ;  /* 0x32be57d0ff077431 */ /* 0x000fe400000001ff */
[----:B------:R-:W-:-:S04]  /*11c0*/  FADD R0, |R5|, -5.4296808242797851562 ;  /* 0xc0adbff205007421 */ /* 0x000fc80000000200 */
[----:B------:R-:W-:-:S04]  /*11d0*/  FADD R0, R0, -2.1651435133662744192e-07 ;  /* 0xb4687b0300007421 */ /* 0x000fc80000000000 */
[----:B------:R-:W-:-:S04]  /*11e0*/  FFMA R7, R0, R7, -5.0902724524348741397e-07 ;  /* 0xb508a41600077423 */ /* 0x000fc80000000007 */
[----:B------:R-:W-:-:S04]  /*11f0*/  FFMA R7, R0, R7, -2.8541589927044697106e-06 ;  /* 0xb63f8a1400077423 */ /* 0x000fc80000000007 */
[----:B------:R-:W-:-:S04]  /*1200*/  FFMA R7, R0, R7, 4.6370558266062289476e-05 ;  /* 0x38427e0200077423 */ /* 0x000fc80000000007 */
[----:B------:R-:W-:-:S04]  /*1210*/  FFMA R7, R0, R7, 0.0001466092071495950222 ;  /* 0x3919bb1c00077423 */ /* 0x000fc80000000007 */
[----:B------:R-:W-:-:S04]  /*1220*/  FFMA R7, R0, R7, -0.0021659128833562135696 ;  /* 0xbb0df1fd00077423 */ /* 0x000fc80000000007 */
[----:B------:R-:W-:-:S04]  /*1230*/  FFMA R7, R0, R7, -0.0041601103730499744415 ;  /* 0xbb88518900077423 */ /* 0x000fc80000000007 */
[----:B------:R-:W-:-:S04]  /*1240*/  FFMA R7, R0, R7, 0.050947908312082290649 ;  /* 0x3d50aec100077423 */ /* 0x000fc80000000007 */
[----:B------:R-:W-:-:S04]  /*1250*/  FFMA R7, R0, R7, 0.031338676810264587402 ;  /* 0x3d005cfc00077423 */ /* 0x000fc80000000007 */
[----:B------:R-:W-:-:S04]  /*1260*/  FFMA R7, R0, R7, -0.3403180539608001709 ;  /* 0xbeae3e2b00077423 */ /* 0x000fc80000000007 */
[----:B------:R-:W-:Y:S01]  /*1270*/  FMUL R0, R0, R7 ;  /* 0x0000000700007220 */ /* 0x000fe20000400000 */
[----:B------:R-:W-:Y:S06]  /*1280*/  BRA `(.L_x_4) ;  /* 0x00000008009c7947 */ /* 0x000fec0003800000 */
.L_x_17:
[----:B------:R-:W-:-:S13]  /*1290*/  FSETP.GTU.AND P0, PT, |R5|, 10.172579765319824219, PT ;  /* 0x4122c2e30500780b */ /* 0x000fda0003f0c200 */
[----:B------:R-:W-:Y:S05]  /*12a0*/  @P0 BRA `(.L_x_18) ;  /* 0x0000000000340947 */ /* 0x000fea0003800000 */
[----:B------:R-:W-:Y:S01]  /*12b0*/  FADD R0, |R5|, -8.5960054397583007812 ;  /* 0xc109893d05007421 */ /* 0x000fe20000000200 */
[----:B------:R-:W-:-:S03]  /*12c0*/  IMAD.MOV.U32 R7, RZ, RZ, 0x350cf383 ;  /* 0x350cf383ff077424 */ /* 0x000fc600078e00ff */
[----:B------:R-:W-:-:S04]  /*12d0*/  FADD R0, R0, -4.2857286075559386518e-07 ;  /* 0xb4e6169b00007421 */ /* 0x000fc80000000000 */
[----:B------:R-:W-:-:S04]  /*12e0*/  FFMA R7, R0, R7, 1.9455433175608050078e-06 ;  /* 0x3602902e00077423 */ /* 0x000fc80000000007 */
[----:B------:R-:W-:-:S04]  /*12f0*/  FFMA R7, R0, R7, -4.3719486711779609323e-05 ;  /* 0xb8375f7100077423 */ /* 0x000fc80000000007 */
[----:B------:R-:W-:-:S04]  /*1300*/  FFMA R7, R0, R7, -0.00010394054697826504707 ;  /* 0xb8d9faa800077423 */ /* 0x000fc80000000007 */
[----:B------:R-:W-:-:S04]  /*1310*/  FFMA R7, R0, R7, 0.0020113945938646793365 ;  /* 0x3b03d19a00077423 */ /* 0x000fc80000000007 */
[----:B------:R-:W-:-:S04]  /*1320*/  FFMA R7, R0, R7, 0.0024177685845643281937 ;  /* 0x3b1e736d00077423 */ /* 0x000fc80000000007 */
[----:B------:R-:W-:-:S04]  /*1330*/  FFMA R7, R0, R7, -0.043406385928392410278 ;  /* 0xbd31cae500077423 */ /* 0x000fc80000000007 */
[----:B------:R-:W-:-:S04]  /*1340*/  FFMA R7, R0, R7, -0.015789847820997238159 ;  /* 0xbc8159b600077423 */ /* 0x000fc80000000007 */
[----:B------:R-:W-:-:S04]  /*1350*/  FFMA R7, R0, R7, 0.27145987749099731445 ;  /* 0x3e8afcca00077423 */ /* 0x000fc80000000007 */
[----:B------:R-:W-:Y:S01]  /*1360*/  FMUL R0, R0, R7 ;  /* 0x0000000700007220 */ /* 0x000fe20000400000 */
[----:B------:R-:W-:Y:S06]  /*1370*/  BRA `(.L_x_4) ;  /* 0x0000000800607947 */ /* 0x000fec0003800000 */
.L_x_18:
[----:B------:R-:W-:Y:S02]  /*1380*/  FSETP.NEU.AND P0, PT, |R5|, +INF , PT ;  /* 0x7f8000000500780b */ /* 0x000fe40003f0d200 */
[----:B------:R-:W-:-:S11]  /*1390*/  MOV R0, RZ ;  /* 0x000000ff00007202 */ /* 0x000fd60000000f00 */
[----:B------:R-:W-:Y:S05]  /*13a0*/  @!P0 BRA `(.L_x_4) ;  /* 0x0000000800548947 */ /* 0x000fea0003800000 */
[----:B------:R-:W0:Y:S01]  /*13b0*/  MUFU.RCP R2, |R5| ;  /* 0x4000000500027308 */ /* 0x000e220000001000 */
[----:B------:R-:W-:Y:S01]  /*13c0*/  IMAD.MOV.U32 R0, RZ, RZ, 0x3fe4e1ab ;  /* 0x3fe4e1abff007424 */ /* 0x000fe200078e00ff */
[----:B------:R-:W-:Y:S01]  /*13d0*/  BSSY.RECONVERGENT B1, `(.L_x_19) ;  /* 0x0000072000017945 */ /* 0x000fe20003800200 */
[----:B0-----:R-:W-:-:S04]  /*13e0*/  FMUL R9, R2, R2 ;  /* 0x0000000202097220 */ /* 0x001fc80000400000 */
[----:B------:R-:W-:-:S04]  /*13f0*/  FFMA R0, R9, -R0, 0.3661168515682220459 ;  /* 0x3ebb73ab09007423 */ /* 0x000fc80000000800 */
[----:B------:R-:W-:-:S04]  /*1400*/  FFMA R0, R9, R0, -0.16404506564140319824 ;  /* 0xbe27fb6e09007423 */ /* 0x000fc80000000000 */
[----:B------:R-:W-:-:S04]  /*1410*/  FFMA R0, R9, R0, 0.3749999701976776123 ;  /* 0x3ebfffff09007423 */ /* 0x000fc80000000000 */
[----:B------:R-:W-:Y:S01]  /*1420*/  FFMA R0, R2, R0, |R5| ;  /* 0x0000000002007223 */ /* 0x000fe20000000405 */
[----:B------:R-:W-:-:S03]  /*1430*/  MOV R2, 0x3f267f60 ;  /* 0x3f267f6000027802 */ /* 0x000fc60000000f00 */
[C---:B------:R-:W-:Y:S01]  /*1440*/  FMUL R6, R0.reuse, 0.63661974668502807617 ;  /* 0x3f22f98300067820 */ /* 0x040fe20000400000 */
[----:B------:R-:W-:Y:S01]  /*1450*/  FSETP.GE.AND P0, PT, |R0|, 105615, PT ;  /* 0x47ce47800000780b */ /* 0x000fe20003f06200 */
[C---:B------:R-:W-:Y:S02]  /*1460*/  FFMA R2, R9.reuse, R2, -0.19206070899963378906 ;  /* 0xbe44ab9009027423 */ /* 0x040fe40000000002 */
[----:B------:R-:W0:Y:S02]  /*1470*/  F2I.NTZ R17, R6 ;  /* 0x0000000600117305 */ /* 0x000e240000203100 */
[----:B------:R-:W-:-:S04]  /*1480*/  FFMA R2, R9, R2, 0.1874952167272567749 ;  /* 0x3e3ffebf09027423 */ /* 0x000fc80000000002 */
        /* <DEDUP_REMOVED lines=8> */
[----:B------:R-:W-:Y:S01]  /*1510*/  @!P0 IMAD.MOV.U32 R17, RZ, RZ, RZ ;  /* 0x000000ffff118224 */ /* 0x000fe200078e00ff */
[----:B------:R-:W-:Y:S06]  /*1520*/  @!P0 BRA `(.L_x_20) ;  /* 0x0000000400708947 */ /* 0x000fec0003800000 */
[----:B------:R-:W-:Y:S01]  /*1530*/  SHF.L.U32 R6, R0, 0x8, RZ ;  /* 0x0000000800067819 */ /* 0x000fe200000006ff */
[----:B------:R-:W-:Y:S02]  /*1540*/  HFMA2 R18, -RZ, RZ, 0, 0 ;  /* 0x00000000ff127431 */ /* 0x000fe400000001ff */
[----:B------:R-:W-:Y:S01]  /*1550*/  IMAD.MOV.U32 R7, RZ, RZ, RZ ;  /* 0x000000ffff077224 */ /* 0x000fe200078e00ff */
[----:B------:R-:W0:Y:S01]  /*1560*/  LDCU.64 UR8, c[0x4][URZ] ;  /* 0x01000000ff0877ac */ /* 0x000e220008000a00 */
[----:B------:R-:W-:Y:S01]  /*1570*/  LOP3.LUT R17, R6, 0x80000000, RZ, 0xfc, !PT ;  /* 0x8000000006117812 */ /* 0x000fe200078efcff */
[----:B------:R-:W-:Y:S01]  /*1580*/  UMOV UR5, URZ ;  /* 0x000000ff00057c82 */ /* 0x000fe20008000000 */
[----:B------:R-:W-:-:S05]  /*1590*/  UMOV UR4, URZ ;  /* 0x000000ff00047c82 */ /* 0x000fca0008000000 */
.L_x_21:
[----:B0-----:R-:W-:Y:S01]  /*15a0*/  IMAD.U32 R10, RZ, RZ, UR8 ;  /* 0x00000008ff0a7e24 */ /* 0x001fe2000f8e00ff */
[----:B------:R-:W-:-:S05]  /*15b0*/  MOV R11, UR9 ;  /* 0x00000009000b7c02 */ /* 0x000fca0008000f00 */
        /* <DEDUP_REMOVED lines=10> */
[C---:B------:R-:W-:Y:S01]  /*1660*/  ISETP.EQ.AND P5, PT, R18.reuse, 0x14, PT ;  /* 0x000000141200780c */ /* 0x040fe20003fa2270 */
[----:B------:R-:W-:Y:S02]  /*1670*/  VIADD R18, R18, 0x4 ;  /* 0x0000000412127836 */ /* 0x000fe40000000000 */
        /* <DEDUP_REMOVED lines=13> */
[----:B------:R-:W-:Y:S02]  /*1750*/  LOP3.LUT P6, RZ, R8, 0x1f, RZ, 0xc0, !PT ;  /* 0x0000001f08ff7812 */ /* 0x000fe400078cc0ff */
[----:B------:R-:W-:-:S04]  /*1760*/  IADD3 R9, PT, PT, R9, -0x80, RZ ;  /* 0xffffff8009097810 */ /* 0x000fc80007ffe0ff */
[----:B------:R-:W-:-:S05]  /*1770*/  SHF.R.U32.HI R9, RZ, 0x5, R9 ;  /* 0x00000005ff097819 */ /* 0x000fca0000011609 */
[----:B------:R-:W-:-:S05]  /*1780*/  IMAD.U32 R11, R9, -0x4, RZ ;  /* 0xfffffffc090b7824 */ /* 0x000fca00078e00ff */
[C---:B------:R-:W-:Y:S02]  /*1790*/  ISETP.EQ.AND P3, PT, R11.reuse, -0x18, PT ;  /* 0xffffffe80b00780c */ /* 0x040fe40003f62270 */
[C---:B------:R-:W-:Y:S02]  /*17a0*/  ISETP.EQ.AND P4, PT, R11.reuse, -0x14, PT ;  /* 0xffffffec0b00780c */ /* 0x040fe40003f82270 */
[C---:B------:R-:W-:Y:S02]  /*17b0*/  ISETP.EQ.AND P2, PT, R11.reuse, -0x10, PT ;  /* 0xfffffff00b00780c */ /* 0x040fe40003f42270 */
[C---:B------:R-:W-:Y:S02]  /*17c0*/  ISETP.EQ.AND P1, PT, R11.reuse, -0xc, PT ;  /* 0xfffffff40b00780c */ /* 0x040fe40003f22270 */
[C---:B------:R-:W-:Y:S02]  /*17d0*/  ISETP.EQ.AND P0, PT, R11.reuse, -0x8, PT ;  /* 0xfffffff80b00780c */ /* 0x040fe40003f02270 */
[----:B------:R-:W-:-:S03]  /*17e0*/  ISETP.EQ.AND P5, PT, R11, RZ, PT ;  /* 0x000000ff0b00720c */ /* 0x000fc60003fa2270 */
[----:B------:R-:W-:Y:S02]  /*17f0*/  @P3 MOV R9, R6 ;  /* 0x0000000600093202 */ /* 0x000fe40000000f00 */
        /* <DEDUP_REMOVED lines=8> */
[----:B------:R-:W-:-:S02]  /*1880*/  @P1 MOV R9, R14 ;  /* 0x0000000e00091202 */ /* 0x000fc40000000f00 */
[----:B------:R-:W-:-:S03]  /*1890*/  @P0 MOV R9, R15 ;  /* 0x0000000f00090202 */ /* 0x000fc60000000f00 */
[----:B------:R-:W-:Y:S01]  /*18a0*/  @P3 MOV R9, R16 ;  /* 0x0000001000093202 */ /* 0x000fe20000000f00 */
[----:B------:R-:W-:Y:S01]  /*18b0*/  @P3 IMAD.MOV.U32 R10, RZ, RZ, R15 ;  /* 0x000000ffff0a3224 */ /* 0x000fe200078e000f */
[----:B------:R-:W-:Y:S01]  /*18c0*/  @P5 MOV R9, R7 ;  /* 0x0000000700095202 */ /* 0x000fe20000000f00 */
[----:B------:R-:W-:Y:S02]  /*18d0*/  @P5 IMAD.MOV.U32 R10, RZ, RZ, R16 ;  /* 0x000000ffff0a5224 */ /* 0x000fe400078e0010 */
[----:B------:R-:W-:Y:S01]  /*18e0*/  @P4 IMAD.MOV.U32 R10, RZ, RZ, R7 ;  /* 0x000000ffff0a4224 */ /* 0x000fe200078e0007 */
[----:B------:R-:W-:Y:S01]  /*18f0*/  MOV R17, R9 ;  /* 0x0000000900117202 */ /* 0x000fe20000000f00 */
[----:B------:R-:W-:Y:S06]  /*1900*/  @!P6 BRA `(.L_x_23) ;  /* 0x00000000002ce947 */ /* 0x000fec0003800000 */
[----:B------:R-:W-:Y:S01]  /*1910*/  @P2 IMAD.MOV.U32 R9, RZ, RZ, R6 ;  /* 0x000000ffff092224 */ /* 0x000fe200078e0006 */
[----:B------:R-:W-:Y:S01]  /*1920*/  @P1 MOV R9, R12 ;  /* 0x0000000c00091202 */ /* 0x000fe20000000f00 */
[----:B------:R-:W-:Y:S01]  /*1930*/  @P0 IMAD.MOV.U32 R9, RZ, RZ, R13 ;  /* 0x000000ffff090224 */ /* 0x000fe200078e000d */
[----:B------:R-:W-:Y:S02]  /*1940*/  ISETP.EQ.AND P0, PT, R11, 0x8, PT ;  /* 0x000000080b00780c */ /* 0x000fe40003f02270 */
[----:B------:R-:W-:Y:S01]  /*1950*/  @P3 MOV R9, R14 ;  /* 0x0000000e00093202 */ /* 0x000fe20000000f00 */
[----:B------:R-:W-:Y:S01]  /*1960*/  @P5 IMAD.MOV.U32 R9, RZ, RZ, R15 ;  /* 0x000000ffff095224 */ /* 0x000fe200078e000f */
[----:B------:R-:W-:Y:S02]  /*1970*/  @P4 MOV R9, R16 ;  /* 0x0000001000094202 */ /* 0x000fe40000000f00 */
[----:B------:R-:W-:-:S04]  /*1980*/  LOP3.LUT R8, R8, 0x1f, RZ, 0xc0, !PT ;  /* 0x0000001f08087812 */ /* 0x000fc800078ec0ff */
[----:B------:R-:W-:-:S03]  /*1990*/  SHF.L.W.U32.HI R17, R10, R8, R17 ;  /* 0x000000080a117219 */ /* 0x000fc60000010e11 */
[----:B------:R-:W-:-:S05]  /*19a0*/  @P0 IMAD.MOV.U32 R9, RZ, RZ, R7 ;  /* 0x000000ffff090224 */ /* 0x000fca00078e0007 */
[----:B------:R-:W-:-:S07]  /*19b0*/  SHF.L.W.U32.HI R10, R9, R8, R10 ;  /* 0x00000008090a7219 */ /* 0x000fce0000010e0a */
.L_x_23:
[----:B------:R-:W-:Y:S05]  /*19c0*/  BSYNC.RECONVERGENT B2 ;  /* 0x0000000000027941 */ /* 0x000fea0003800200 */
.L_x_22:
[C---:B------:R-:W-:Y:S01]  /*19d0*/  SHF.L.W.U32.HI R7, R10.reuse, 0x2, R17 ;  /* 0x000000020a077819 */ /* 0x040fe20000010e11 */
[----:B------:R-:W-:Y:S01]  /*19e0*/  UMOV UR4, 0x54442d19 ;  /* 0x54442d1900047882 */ /* 0x000fe20000000000 */
[----:B------:R-:W-:Y:S01]  /*19f0*/  SHF.L.U32 R8, R10, 0x2, RZ ;  /* 0x000000020a087819 */ /* 0x000fe200000006ff */
[----:B------:R-:W-:Y:S01]  /*1a00*/  UMOV UR5, 0x3bf921fb ;  /* 0x3bf921fb00057882 */ /* 0x000fe20000000000 */
[----:B------:R-:W-:Y:S02]  /*1a10*/  SHF.R.S32.HI R9, RZ, 0x1f, R7 ;  /* 0x0000001fff097819 */ /* 0x000fe40000011407 */
[----:B------:R-:W-:Y:S02]  /*1a20*/  SHF.R.U32.HI R17, RZ, 0x1e, R17 ;  /* 0x0000001eff117819 */ /* 0x000fe40000011611 */
[C---:B------:R-:W-:Y:S02]  /*1a30*/  LOP3.LUT R8, R9.reuse, R8, RZ, 0x3c, !PT ;  /* 0x0000000809087212 */ /* 0x040fe400078e3cff */
[----:B------:R-:W-:-:S02]  /*1a40*/  LOP3.LUT R9, R9, R7, RZ, 0x3c, !PT ;  /* 0x0000000709097212 */ /* 0x000fc400078e3cff */
[----:B------:R-:W-:Y:S02]  /*1a50*/  ISETP.GE.AND P0, PT, R0, RZ, PT ;  /* 0x000000ff0000720c */ /* 0x000fe40003f06270 */
[C---:B------:R-:W-:Y:S02]  /*1a60*/  LOP3.LUT R0, R7.reuse, R0, RZ, 0x3c, !PT ;  /* 0x0000000007007212 */ /* 0x040fe400078e3cff */
[----:B------:R-:W0:Y:S01]  /*1a70*/  I2F.F64.S64 R8, R8 ;  /* 0x0000000800087312 */ /* 0x000e220000301c00 */
[----:B------:R-:W-:Y:S02]  /*1a80*/  LEA.HI R17, R7, R17, RZ, 0x1 ;  /* 0x0000001107117211 */ /* 0x000fe400078f08ff */
[----:B------:R-:W-:-:S03]  /*1a90*/  ISETP.GE.AND P1, PT, R0, RZ, PT ;  /* 0x000000ff0000720c */ /* 0x000fc60003f26270 */
[----:B------:R-:W-:-:S05]  /*1aa0*/  IMAD.MOV R0, RZ, RZ, -R17 ;  /* 0x000000ffff007224 */ /* 0x000fca00078e0a11 */
[----:B------:R-:W-:Y:S01]  /*1ab0*/  @!P0 MOV R17, R0 ;  /* 0x0000000000118202 */ /* 0x000fe20000000f00 */
[----:B0-----:R-:W-:-:S10]  /*1ac0*/  DMUL R10, R8, UR4 ;  /* 0x00000004080a7c28 */ /* 0x001fd40008000000 */
[----:B------:R-:W0:Y:S02]  /*1ad0*/  F2F.F32.F64 R10, R10 ;  /* 0x0000000a000a7310 */ /* 0x000e240000301000 */
[----:B0-----:R-:W-:-:S07]  /*1ae0*/  FSEL R7, -R10, R10, !P1 ;  /* 0x0000000a0a077208 */ /* 0x001fce0004800100 */
.L_x_20:
[----:B------:R-:W-:Y:S05]  /*1af0*/  BSYNC.RECONVERGENT B1 ;  /* 0x0000000000017941 */ /* 0x000fea0003800200 */
.L_x_19:
[----:B------:R-:W-:Y:S01]  /*1b00*/  LOP3.LUT R17, R17, 0x3, RZ, 0xc0, !PT ;  /* 0x0000000311117812 */ /* 0x000fe200078ec0ff */
[----:B------:R-:W-:Y:S02]  /*1b10*/  IMAD.MOV.U32 R0, RZ, RZ, 0x3fc90fdb ;  /* 0x3fc90fdbff007424 */ /* 0x000fe400078e00ff */
[----:B------:R-:W-:Y:S02]  /*1b20*/  HFMA2 R10, -RZ, RZ, 0.487060546875, -0.0625 ;  /* 0x37cbac00ff0a7431 */ /* 0x000fe400000001ff */
[----:B------:R-:W-:Y:S01]  /*1b30*/  IMAD.MOV.U32 R11, RZ, RZ, 0x3c0885e4 ;  /* 0x3c0885e4ff0b7424 */ /* 0x000fe200078e00ff */
[----:B------:R-:W-:-:S05]  /*1b40*/  I2FP.F32.U32 R17, R17 ;  /* 0x0000001100117245 */ /* 0x000fca0000201000 */
[----:B------:R-:W-:Y:S02]  /*1b50*/  FFMA R0, R17, R0, -3.9269907474517822266 ;  /* 0xc07b53d111007423 */ /* 0x000fe40000000000 */
[----:B------:R-:W0:Y:S02]  /*1b60*/  MUFU.RSQ R17, |R5| ;  /* 0x4000000500117308 */ /* 0x000e240000001400 */
[----:B------:R-:W-:-:S04]  /*1b70*/  FADD R0, R0, R7 ;  /* 0x0000000700007221 */ /* 0x000fc80000000000 */
[----:B------:R-:W-:-:S06]  /*1b80*/  FMUL R7, R0, 0.63661974668502807617 ;  /* 0x3f22f98300077820 */ /* 0x000fcc0000400000 */
[----:B------:R-:W1:Y:S01]  /*1b90*/  F2I.NTZ R7, R7 ;  /* 0x0000000700077305 */ /* 0x000e620000203100 */
[----:B0-----:R-:W-:Y:S01]  /*1ba0*/  FMUL R17, R17, 0.79788458347320556641 ;  /* 0x3f4c422a11117820 */ /* 0x001fe20000400000 */
[----:B-1----:R-:W-:Y:S02]  /*1bb0*/  I2FP.F32.S32 R9, R7 ;  /* 0x0000000700097245 */ /* 0x002fe40000201400 */
[C---:B------:R-:W-:Y:S02]  /*1bc0*/  LOP3.LUT R8, R7.reuse, 0x1, RZ, 0xc0, !PT ;  /* 0x0000000107087812 */ /* 0x040fe400078ec0ff */
[----:B------:R-:W-:Y:S01]  /*1bd0*/  IADD3 R7, PT, PT, R7, 0x1, RZ ;  /* 0x0000000107077810 */ /* 0x000fe20007ffe0ff */
[----:B------:R-:W-:Y:S01]  /*1be0*/  FFMA R0, R9, -1.5707962512969970703, R0 ;  /* 0xbfc90fda09007823 */ /* 0x000fe20000000000 */
[----:B------:R-:W-:Y:S02]  /*1bf0*/  ISETP.NE.U32.AND P0, PT, R8, 0x1, PT ;  /* 0x000000010800780c */ /* 0x000fe40003f05070 */
[----:B------:R-:W-:Y:S01]  /*1c00*/  LOP3.LUT P1, RZ, R7, 0x2, RZ, 0xc0, !PT ;  /* 0x0000000207ff7812 */ /* 0x000fe2000782c0ff */
[----:B------:R-:W-:-:S04]  /*1c10*/  FFMA R0, R9, -7.5497894158615963534e-08, R0 ;  /* 0xb3a2216809007823 */ /* 0x000fc80000000000 */
[C---:B------:R-:W-:Y:S01]  /*1c20*/  FMUL R9, R0.reuse, R0 ;  /* 0x0000000000097220 */ /* 0x040fe20000400000 */
[----:B------:R-:W-:-:S03]  /*1c30*/  FSEL R0, R0, 1, !P0 ;  /* 0x3f80000000007808 */ /* 0x000fc60004000000 */
[----:B------:R-:W-:Y:S01]  /*1c40*/  FFMA R8, R9, R10, -0.0013887860113754868507 ;  /* 0xbab607ed09087423 */ /* 0x000fe2000000000a */
[----:B------:R-:W-:Y:S01]  /*1c50*/  FSEL R10, R11, 0.041666727513074874878, !P0 ;  /* 0x3d2aaabb0b0a7808 */ /* 0x000fe20004000000 */
[----:B------:R-:W-:-:S03]  /*1c60*/  IMAD.MOV.U32 R11, RZ, RZ, 0x3e2aaaa8 ;  /* 0x3e2aaaa8ff0b7424 */ /* 0x000fc600078e00ff */
[----:B------:R-:W-:Y:S02]  /*1c70*/  FSEL R8, R8, -0.00019574658654164522886, P0 ;  /* 0xb94d415308087808 */ /* 0x000fe40000000000 */
[----:B------:R-:W-:-:S03]  /*1c80*/  FSEL R7, -R11, -0.4999999701976776123, !P0 ;  /* 0xbeffffff0b077808 */ /* 0x000fc60004000100 */
[----:B------:R-:W-:-:S04]  /*1c90*/  FFMA R8, R9, R8, R10 ;  /* 0x0000000809087223 */ /* 0x000fc8000000000a */
[C---:B------:R-:W-:Y:S01]  /*1ca0*/  FFMA R7, R9.reuse, R8, R7 ;  /* 0x0000000809077223 */ /* 0x040fe20000000007 */
[----:B------:R-:W-:-:S04]  /*1cb0*/  FFMA R9, R9, R0, RZ ;  /* 0x0000000009097223 */ /* 0x000fc800000000ff */
[----:B------:R-:W-:Y:S01]  /*1cc0*/  FFMA R0, R9, R7, R0 ;  /* 0x0000000709007223 */ /* 0x000fe20000000000 */
[----:B------:R-:W-:-:S03]  /*1cd0*/  FMUL R7, R17, R2 ;  /* 0x0000000211077220 */ /* 0x000fc60000400000 */
[----:B------:R-:W-:-:S04]  /*1ce0*/  @P1 FADD R0, RZ, -R0 ;  /* 0x80000000ff001221 */ /* 0x000fc80000000000 */
[----:B------:R-:W-:-:S07]  /*1cf0*/  FMUL R0, R0, R7 ;  /* 0x0000000700007220 */ /* 0x000fce0000400000 */
.L_x_4:
[----:B------:R-:W-:Y:S05]  /*1d00*/  BSYNC.RECONVERGENT B0 ;  /* 0x0000000000007941 */ /* 0x000fea0003800200 */
.L_x_0:
[----:B------:R-:W0:Y:S01]  /*1d10*/  LDCU UR4, c[0x0][0x388] ;  /* 0x00007100ff0477ac */ /* 0x000e220008000800 */
[C---:B------:R-:W-:Y:S01]  /*1d20*/  FSETP.GTU.AND P0, PT, |R5|.reuse, 0.44678848981857299805, PT ;  /* 0x3ee4c1760500780b */ /* 0x040fe20003f0c200 */
[----:B------:R-:W-:Y:S01]  /*1d30*/  BSSY.RECONVERGENT B0, `(.L_x_24) ;  /* 0x00001b3000007945 */ /* 0x000fe20003800200 */
[----:B------:R-:W-:-:S04]  /*1d40*/  FSETP.GEU.AND P1, PT, R5, RZ, PT ;  /* 0x000000ff0500720b */ /* 0x000fc80003f2e000 */
[----:B------:R-:W-:Y:S02]  /*1d50*/  P2R R7, PR, RZ, 0x2 ;  /* 0x00000002ff077803 */ /* 0x000fe40000000000 */
[----:B------:R-:W-:Y:S02]  /*1d60*/  FSEL R7, R0, +QNAN , P1 ;  /* 0x7fffffff00077808 */ /* 0x000fe40000800000 */
[----:B------:R-:W-:Y:S01]  /*1d70*/  P2R R0, PR, RZ, 0x1 ;  /* 0x00000001ff007803 */ /* 0x000fe20000000000 */
[----:B0-----:R-:W0:Y:S02]  /*1d80*/  F2I.TRUNC.NTZ R2, UR4 ;  /* 0x0000000400027d05 */ /* 0x001e24000820f100 */
[----:B------:R-:W-:Y:S05]  /*1d90*/  @P0 BRA `(.L_x_25) ;  /* 0x0000000c00780947 */ /* 0x000fea0003800000 */
[----:B------:R-:W-:Y:S01]  /*1da0*/  FSETP.GTU.AND P0, PT, |R5|, 8, PT ;  /* 0x410000000500780b */ /* 0x000fe20003f0c200 */
[----:B------:R-:W-:-:S12]  /*1db0*/  BSSY.RECONVERGENT B1, `(.L_x_26) ;  /* 0x00000b7000017945 */ /* 0x000fd80003800200 */
[----:B------:R-:W-:Y:S05]  /*1dc0*/  @P0 BRA `(.L_x_27) ;  /* 0x0000000000600947 */ /* 0x000fea0003800000 */
[C---:B------:R-:W-:Y:S01]  /*1dd0*/  FADD R0, |R5|.reuse, -2.4048254489898681641 ;  /* 0xc019e8a905007421 */ /* 0x040fe20000000200 */
[----:B------:R-:W-:Y:S01]  /*1de0*/  MOV R9, 0x26b3b8e7 ;  /* 0x26b3b8e700097802 */ /* 0x000fe20000000f00 */
[C---:B------:R-:W-:Y:S01]  /*1df0*/  FADD R8, |R5|.reuse, -5.5200781822204589844 ;  /* 0xc0b0a47b05087421 */ /* 0x040fe20000000200 */
[----:B------:R-:W-:Y:S01]  /*1e00*/  FADD R10, |R5|, -8.6537275314331054688 ;  /* 0xc10a75ab050a7421 */ /* 0x000fe20000000200 */
[----:B------:R-:W-:Y:S02]  /*1e10*/  FADD R0, R0, -1.0870589761680093943e-07 ;  /* 0xb3e971b300007421 */ /* 0x000fe40000000000 */
[----:B------:R-:W-:Y:S01]  /*1e20*/  FADD R8, R8, 7.1934145751129108248e-08 ;  /* 0x339a7a3708087421 */ /* 0x000fe20000000000 */
[----:B------:R-:W-:Y:S01]  /*1e30*/  FADD R17, R10, -3.8147791769915784243e-07 ;  /* 0xb4cccded0a117421 */ /* 0x000fe20000000000 */
[----:B------:R-:W-:-:S04]  /*1e40*/  FFMA R9, R0, -R9, -7.6677725312831318538e-14 ;  /* 0xa9aca9b300097423 */ /* 0x000fc80000000809 */
[----:B------:R-:W-:-:S04]  /*1e50*/  FFMA R9, R0, R9, 2.71505561089124825e-12 ;  /* 0x2c3f0e1800097423 */ /* 0x000fc80000000009 */
[----:B------:R-:W-:-:S04]  /*1e60*/  FFMA R9, R0, R9, -6.0280118570343876883e-12 ;  /* 0xacd4178100097423 */ /* 0x000fc80000000009 */
[----:B------:R-:W-:-:S04]  /*1e70*/  FFMA R9, R0, R9, -4.2393266674878304912e-10 ;  /* 0xafe90f3800097423 */ /* 0x000fc80000000009 */
[----:B------:R-:W-:-:S04]  /*1e80*/  FFMA R9, R0, R9, 5.8276378167576581291e-10 ;  /* 0x3020305b00097423 */ /* 0x000fc80000000009 */
[----:B------:R-:W-:-:S04]  /*1e90*/  FFMA R9, R0, R9, 5.8077841202930358122e-08 ;  /* 0x3379714300097423 */ /* 0x000fc80000000009 */
[----:B------:R-:W-:-:S04]  /*1ea0*/  FFMA R9, R0, R9, 1.8003311064163085575e-09 ;  /* 0x30f76f8500097423 */ /* 0x000fc80000000009 */
[----:B------:R-:W-:-:S04]  /*1eb0*/  FFMA R9, R0, R9, -5.4500733313034288585e-06 ;  /* 0xb6b6dfc600097423 */ /* 0x000fc80000000009 */
[----:B------:R-:W-:-:S04]  /*1ec0*/  FFMA R9, R0, R9, -7.3432206590950954705e-06 ;  /* 0xb6f665c900097423 */ /* 0x000fc80000000009 */
[----:B------:R-:W-:-:S04]  /*1ed0*/  FFMA R9, R0, R9, 0.00030170319951139390469 ;  /* 0x399e2deb00097423 */ /* 0x000fc80000000009 */
[----:B------:R-:W-:-:S04]  /*1ee0*/  FFMA R9, R0, R9, 0.00077395443804562091827 ;  /* 0x3a4ae33400097423 */ /* 0x000fc80000000009 */
[----:B------:R-:W-:-:S04]  /*1ef0*/  FFMA R9, R0, R9, -0.0072834617458283901215 ;  /* 0xbbeeaa1b00097423 */ /* 0x000fc80000000009 */
[----:B------:R-:W-:-:S04]  /*1f00*/  FFMA R9, R0, R9, -0.026668203994631767273 ;  /* 0xbcda774700097423 */ /* 0x000fc80000000009 */
[----:B------:R-:W-:-:S04]  /*1f10*/  FMUL R9, R0, R9 ;  /* 0x0000000900097220 */ /* 0x000fc80000400000 */
[----:B------:R-:W-:-:S04]  /*1f20*/  FMUL R8, R9, R8 ;  /* 0x0000000809087220 */ /* 0x000fc80000400000 */
[----:B------:R-:W-:Y:S01]  /*1f30*/  FMUL R17, R8, R17 ;  /* 0x0000001108117220 */ /* 0x000fe20000400000 */
[----:B------:R-:W-:Y:S06]  /*1f40*/  BRA `(.L_x_28) ;  /* 0x0000000800747947 */ /* 0x000fec0003800000 */
.L_x_27:
[----:B------:R-:W-:Y:S01]  /*1f50*/  FSETP.NEU.AND P0, PT, |R5|, +INF , PT ;  /* 0x7f8000000500780b */ /* 0x000fe20003f0d200 */
[----:B------:R-:W-:-:S12]  /*1f60*/  IMAD.MOV.U32 R17, RZ, RZ, RZ ;  /* 0x000000ffff117224 */ /* 0x000fd800078e00ff */
[----:B------:R-:W-:Y:S05]  /*1f70*/  @!P0 BRA `(.L_x_28) ;  /* 0x0000000800688947 */ /* 0x000fea0003800000 */
[----:B------:R-:W1:Y:S01]  /*1f80*/  MUFU.RCP R8, |R5| ;  /* 0x4000000500087308 */ /* 0x000e620000001000 */
[----:B------:R-:W-:Y:S01]  /*1f90*/  HFMA2 R0, -RZ, RZ, 1.8916015625, -516.5 ;  /* 0x3f91e009ff007431 */ /* 0x000fe200000001ff */
[----:B------:R-:W-:Y:S01]  /*1fa0*/  FSETP.GEU.AND P0, PT, |R5|, 1.175494350822287508e-38, PT ;  /* 0x008000000500780b */ /* 0x000fe20003f0e200 */
[----:B------:R-:W-:Y:S01]  /*1fb0*/  BSSY.RECONVERGENT B2, `(.L_x_29) ;  /* 0x0000079000027945 */ /* 0x000fe20003800200 */
[----:B-1----:R-:W-:-:S04]  /*1fc0*/  FMUL R11, R8, R8 ;  /* 0x00000008080b7220 */ /* 0x002fc80000400000 */
[----:B------:R-:W-:-:S04]  /*1fd0*/  FFMA R0, R11, R0, -0.20532675087451934814 ;  /* 0xbe52412d0b007423 */ /* 0x000fc80000000000 */
[----:B------:R-:W-:-:S04]  /*1fe0*/  FFMA R0, R11, R0, 0.06509173661470413208 ;  /* 0x3d854ed10b007423 */ /* 0x000fc80000000000 */
[----:B------:R-:W-:-:S04]  /*1ff0*/  FFMA R0, R11, R0, -0.12499999254941940308 ;  /* 0xbdffffff0b007423 */ /* 0x000fc80000000000 */
[----:B------:R-:W-:Y:S01]  /*2000*/  FFMA R0, R8, R0, |R5| ;  /* 0x0000000008007223 */ /* 0x000fe20000000405 */
[----:B------:R-:W-:-:S03]  /*2010*/  FMUL R8, |R5|, 16777216 ;  /* 0x4b80000005087820 */ /* 0x000fc60000400200 */
[----:B------:R-:W-:Y:S02]  /*2020*/  FMUL R18, R0, 0.63661974668502807617 ;  /* 0x3f22f98300127820 */ /* 0x000fe40000400000 */
[----:B------:R-:W-:Y:S01]  /*2030*/  FSEL R17, R8, |R5|, !P0 ;  /* 0x4000000508117208 */ /* 0x000fe20004000000 */
[----:B------:R-:W-:-:S03]  /*2040*/  IMAD.MOV.U32 R8, RZ, RZ, 0x4056fe93 ;  /* 0x4056fe93ff087424 */ /* 0x000fc600078e00ff */
[----:B------:R-:W1:Y:S01]  /*2050*/  MUFU.RSQ R19, R17 ;  /* 0x0000001100137308 */ /* 0x000e620000001400 */
[----:B------:R-:W-:-:S04]  /*2060*/  FFMA R8, R11, R8, -0.51452267169952392578 ;  /* 0xbf03b7c20b087423 */ /* 0x000fc80000000008 */
[----:B------:R-:W-:-:S03]  /*2070*/  FFMA R8, R11, R8, 0.10337056964635848999 ;  /* 0x3dd3b3f30b087423 */ /* 0x000fc60000000008 */
[----:B------:R-:W2:Y:S01]  /*2080*/  F2I.NTZ R18, R18 ;  /* 0x0000001200127305 */ /* 0x000ea20000203100 */
[----:B------:R-:W-:-:S04]  /*2090*/  FFMA R8, R11, R8, -0.062499724328517913818 ;  /* 0xbd7fffb60b087423 */ /* 0x000fc80000000008 */
[----:B------:R-:W-:Y:S01]  /*20a0*/  FFMA R8, R11, R8, 1 ;  /* 0x3f8000000b087423 */ /* 0x000fe20000000008 */
[----:B-1----:R-:W-:Y:S01]  /*20b0*/  @!P0 FMUL R19, R19, 4096 ;  /* 0x4580000013138820 */ /* 0x002fe20000400000 */
[----:B------:R-:W-:-:S03]  /*20c0*/  FSETP.GE.AND P0, PT, |R0|, 105615, PT ;  /* 0x47ce47800000780b */ /* 0x000fc60003f06200 */
[----:B------:R-:W-:Y:S01]  /*20d0*/  FMUL R19, R19, 0.79788458347320556641 ;  /* 0x3f4c422a13137820 */ /* 0x000fe20000400000 */
[----:B--2---:R-:W-:-:S03]  /*20e0*/  I2FP.F32.S32 R9, R18 ;  /* 0x0000001200097245 */ /* 0x004fc60000201400 */
[----:B------:R-:W-:Y:S02]  /*20f0*/  FMUL R17, R19, R8 ;  /* 0x0000000813117220 */ /* 0x000fe40000400000 */
        /* <DEDUP_REMOVED lines=8> */
[----:B------:R-:W-:Y:S01]  /*2180*/  IMAD.SHL.U32 R8, R0, 0x100, RZ ;  /* 0x0000010000087824 */ /* 0x000fe200078e00ff */
[----:B------:R-:W-:Y:S01]  /*2190*/  MOV R19, RZ ;  /* 0x000000ff00137202 */ /* 0x000fe20000000f00 */
[----:B------:R-:W-:Y:S01]  /*21a0*/  IMAD.MOV.U32 R20, RZ, RZ, RZ ;  /* 0x000000ffff147224 */ /* 0x000fe200078e00ff */
[----:B------:R-:W1:Y:S02]  /*21b0*/  LDCU.64 UR8, c[0x4][URZ] ;  /* 0x01000000ff0877ac */ /* 0x000e640008000a00 */
[----:B------:R-:W-:Y:S01]  /*21c0*/  LOP3.LUT R18, R8, 0x80000000, RZ, 0xfc, !PT ;  /* 0x8000000008127812 */ /* 0x000fe200078efcff */
[----:B------:R-:W-:Y:S01]  /*21d0*/  UMOV UR5, URZ ;  /* 0x000000ff00057c82 */ /* 0x000fe20008000000 */
[----:B------:R-:W-:-:S05]  /*21e0*/  UMOV UR4, URZ ;  /* 0x000000ff00047c82 */ /* 0x000fca0008000000 */
.L_x_31:
[----:B-1----:R-:W-:Y:S01]  /*21f0*/  IMAD.U32 R9, RZ, RZ, UR9 ;  /* 0x00000009ff097e24 */ /* 0x002fe2000f8e00ff */
[----:B------:R-:W-:-:S05]  /*2200*/  MOV R8, UR8 ;  /* 0x0000000800087c02 */ /* 0x000fca0008000f00 */
[----:B------:R-:W2:Y:S01]  /*2210*/  LDG.E.CONSTANT R9, desc[UR6][R8.64] ;  /* 0x0000000608097981 */ /* 0x000ea2000c1e9900 */
[C---:B------:R-:W-:Y:S01]  /*2220*/  ISETP.EQ.AND P4, PT, R20.reuse, RZ, PT ;  /* 0x000000ff1400720c */ /* 0x040fe20003f82270 */
[----:B------:R-:W-:Y:S01]  /*2230*/  UIADD3 UR4, UPT, UPT, UR4, 0x1, URZ ;  /* 0x0000000104047890 */ /* 0x000fe2000fffe0ff */
[C---:B------:R-:W-:Y:S01]  /*2240*/  ISETP.EQ.AND P3, PT, R20.reuse, 0x4, PT ;  /* 0x000000041400780c */ /* 0x040fe20003f62270 */
[----:B------:R-:W-:Y:S01]  /*2250*/  UIADD3 UR8, UP1, UPT, UR8, 0x4, URZ ;  /* 0x0000000408087890 */ /* 0x000fe2000ff3e0ff */
[C---:B------:R-:W-:Y:S01]  /*2260*/  ISETP.EQ.AND P2, PT, R20.reuse, 0x8, PT ;  /* 0x000000081400780c */ /* 0x040fe20003f42270 */
[----:B------:R-:W-:Y:S01]  /*2270*/  UISETP.NE.AND UP0, UPT, UR4, 0x6, UPT ;  /* 0x000000060400788c */ /* 0x000fe2000bf05270 */
[----:B------:R-:W-:Y:S01]  /*2280*/  ISETP.EQ.AND P1, PT, R20, 0xc, PT ;  /* 0x0000000c1400780c */ /* 0x000fe20003f22270 */
[----:B------:R-:W-:Y:S01]  /*2290*/  UIADD3.X UR9, UPT, UPT, URZ, UR9, URZ, UP1, !UPT ;  /* 0x00000009ff097290 */ /* 0x000fe20008ffe4ff */
[----:B--2---:R-:W-:-:S03]  /*22a0*/  IMAD.WIDE.U32 R10, R9, R18, RZ ;  /* 0x00000012090a7225 */ /* 0x004fc600078e00ff */
[----:B------:R-:W-:-:S04]  /*22b0*/  IADD3 R10, P0, PT, R10, R19, RZ ;  /* 0x000000130a0a7210 */ /* 0x000fc80007f1e0ff */
[----:B------:R-:W-:Y:S01]  /*22c0*/  IADD3.X R19, PT, PT, R11, UR5, RZ, P0, !PT ;  /* 0x000000050b137c10 */ /* 0x000fe200087fe4ff */
[--C-:B------:R-:W-:Y:S01]  /*22d0*/  @P3 IMAD.MOV.U32 R12, RZ, RZ, R10.reuse ;  /* 0x000000ffff0c3224 */ /* 0x100fe200078e000a */
[-C--:B------:R-:W-:Y:S02]  /*22e0*/  @P4 MOV R6, R10.reuse ;  /* 0x0000000a00064202 */ /* 0x080fe40000000f00 */
[----:B------:R-:W-:Y:S01]  /*22f0*/  @P1 IMAD.MOV.U32 R14, RZ, RZ, R10 ;  /* 0x000000ffff0e1224 */ /* 0x000fe200078e000a */
[C---:B------:R-:W-:Y:S02]  /*2300*/  ISETP.EQ.AND P0, PT, R20.reuse, 0x10, PT ;  /* 0x000000101400780c */ /* 0x040fe40003f02270 */
[C---:B------:R-:W-:Y:S02]  /*2310*/  ISETP.EQ.AND P4, PT, R20.reuse, 0x14, PT ;  /* 0x000000141400780c */ /* 0x040fe40003f82270 */
[----:B------:R-:W-:Y:S02]  /*2320*/  @P2 MOV R13, R10 ;  /* 0x0000000a000d2202 */ /* 0x000fe40000000f00 */
[----:B------:R-:W-:-:S07]  /*2330*/  IADD3 R20, PT, PT, R20, 0x4, RZ ;  /* 0x0000000414147810 */ /* 0x000fce0007ffe0ff */
[----:B------:R-:W-:Y:S02]  /*2340*/  @P0 MOV R15, R10 ;  /* 0x0000000a000f0202 */ /* 0x000fe40000000f00 */
[----:B------:R-:W-:Y:S01]  /*2350*/  @P4 IMAD.MOV.U32 R16, RZ, RZ, R10 ;  /* 0x000000ffff104224 */ /* 0x000fe200078e000a */
        /* <DEDUP_REMOVED lines=12> */
[C---:B------:R-:W-:Y:S02]  /*2420*/  ISETP.EQ.AND P4, PT, R20.reuse, RZ, PT ;  /* 0x000000ff1400720c */ /* 0x040fe40003f82270 */
[----:B------:R-:W-:-:S03]  /*2430*/  ISETP.EQ.AND P5, PT, R20, 0x4, PT ;  /* 0x000000041400780c */ /* 0x000fc60003fa2270 */
[----:B------:R-:W-:Y:S01]  /*2440*/  @P2 IMAD.MOV.U32 R18, RZ, RZ, R6 ;  /* 0x000000ffff122224 */ /* 0x000fe200078e0006 */
[C---:B------:R-:W-:Y:S02]  /*2450*/  ISETP.EQ.AND P2, PT, R20.reuse, -0x8, PT ;  /* 0xfffffff81400780c */ /* 0x040fe40003f42270 */
[----:B------:R-:W-:Y:S01]  /*2460*/  @P3 MOV R9, R6 ;  /* 0x0000000600093202 */ /* 0x000fe20000000f00 */
[----:B------:R-:W-:Y:S01]  /*2470*/  @P0 IMAD.MOV.U32 R9, RZ, RZ, R12 ;  /* 0x000000ffff090224 */ /* 0x000fe200078e000c */
[----:B------:R-:W-:Y:S02]  /*2480*/  @P3 MOV R18, R12 ;  /* 0x0000000c00123202 */ /* 0x000fe40000000f00 */
[----:B------:R-:W-:Y:S02]  /*2490*/  ISETP.EQ.AND P3, PT, R20, -0x4, PT ;  /* 0xfffffffc1400780c */ /* 0x000fe40003f62270 */
[-C--:B------:R-:W-:Y:S02]  /*24a0*/  @P1 MOV R9, R13.reuse ;  /* 0x0000000d00091202 */ /* 0x080fe40000000f00 */
[----:B------:R-:W-:Y:S01]  /*24b0*/  @P0 MOV R18, R13 ;  /* 0x0000000d00120202 */ /* 0x000fe20000000f00 */
[----:B------:R-:W-:-:S02]  /*24c0*/  @P1 IMAD.MOV.U32 R18, RZ, RZ, R14 ;  /* 0x000000ffff121224 */ /* 0x000fc400078e000e */
[----:B------:R-:W-:Y:S02]  /*24d0*/  @P2 MOV R9, R14 ;  /* 0x0000000e00092202 */ /* 0x000fe40000000f00 */
[----:B------:R-:W-:-:S04]  /*24e0*/  @P2 MOV R18, R15 ;  /* 0x0000000f00122202 */ /* 0x000fc80000000f00 */
[----:B------:R-:W-:Y:S01]  /*24f0*/  @P3 IMAD.MOV.U32 R9, RZ, RZ, R15 ;  /* 0x000000ffff093224 */ /* 0x000fe200078e000f */
[-C--:B------:R-:W-:Y:S02]  /*2500*/  @P4 MOV R9, R16.reuse ;  /* 0x0000001000094202 */ /* 0x080fe40000000f00 */
[----:B------:R-:W-:Y:S02]  /*2510*/  @P5 MOV R9, R19 ;  /* 0x0000001300095202 */ /* 0x000fe40000000f00 */
[----:B------:R-:W-:Y:S01]  /*2520*/  @P3 MOV R18, R16 ;  /* 0x0000001000123202 */ /* 0x000fe20000000f00 */
[----:B------:R-:W-:Y:S01]  /*2530*/  @P4 IMAD.MOV.U32 R18, RZ, RZ, R19 ;  /* 0x000000ffff124224 */ /* 0x000fe200078e0013 */
[----:B------:R-:W-:Y:S01]  /*2540*/  MOV R10, R9 ;  /* 0x00000009000a7202 */ /* 0x000fe20000000f00 */
[----:B------:R-:W-:Y:S06]  /*2550*/  @!P6 BRA `(.L_x_33) ;  /* 0x00000000002ce947 */ /* 0x000fec0003800000 */
[----:B------:R-:W-:Y:S01]  /*2560*/  @P0 IMAD.MOV.U32 R11, RZ, RZ, R6 ;  /* 0x000000ffff0b0224 */ /* 0x000fe200078e0006 */
[----:B------:R-:W-:Y:S02]  /*2570*/  ISETP.EQ.AND P0, PT, R20, 0x8, PT ;  /* 0x000000081400780c */ /* 0x000fe40003f02270 */
[----:B------:R-:W-:Y:S02]  /*2580*/  @P1 MOV R11, R12 ;  /* 0x0000000c000b1202 */ /* 0x000fe40000000f00 */
[----:B------:R-:W-:Y:S01]  /*2590*/  @P2 MOV R11, R13 ;  /* 0x0000000d000b2202 */ /* 0x000fe20000000f00 */
[----:B------:R-:W-:Y:S01]  /*25a0*/  @P3 IMAD.MOV.U32 R11, RZ, RZ, R14 ;  /* 0x000000ffff0b3224 */ /* 0x000fe200078e000e */
[----:B------:R-:W-:Y:S02]  /*25b0*/  @P4 MOV R11, R15 ;  /* 0x0000000f000b4202 */ /* 0x000fe40000000f00 */
[----:B------:R-:W-:Y:S02]  /*25c0*/  @P5 MOV R11, R16 ;  /* 0x00000010000b5202 */ /* 0x000fe40000000f00 */
[----:B------:R-:W-:-:S03]  /*25d0*/  LOP3.LUT R9, R8, 0x1f, RZ, 0xc0, !PT ;  /* 0x0000001f08097812 */ /* 0x000fc600078ec0ff */
[----:B------:R-:W-:Y:S01]  /*25e0*/  @P0 IMAD.MOV.U32 R11, RZ, RZ, R19 ;  /* 0x000000ffff0b0224 */ /* 0x000fe200078e0013 */
[----:B------:R-:W-:-:S04]  /*25f0*/  SHF.L.W.U32.HI R18, R10, R9, R18 ;  /* 0x000000090a127219 */ /* 0x000fc80000010e12 */
[----:B------:R-:W-:-:S07]  /*2600*/  SHF.L.W.U32.HI R10, R11, R9, R10 ;  /* 0x000000090b0a7219 */ /* 0x000fce0000010e0a */
.L_x_33:
[----:B------:R-:W-:Y:S05]  /*2610*/  BSYNC.RECONVERGENT B3 ;  /* 0x0000000000037941 */ /* 0x000fea0003800200 */
.L_x_32:
[C---:B------:R-:W-:Y:S01]  /*2620*/  SHF.L.W.U32.HI R19, R10.reuse, 0x2, R18 ;  /* 0x000000020a137819 */ /* 0x040fe20000010e12 */
[----:B------:R-:W-:Y:S01]  /*2630*/  UMOV UR4, 0x54442d19 ;  /* 0x54442d1900047882 */ /* 0x000fe20000000000 */
[----:B------:R-:W-:Y:S01]  /*2640*/  SHF.L.U32 R8, R10, 0x2, RZ ;  /* 0x000000020a087819 */ /* 0x000fe200000006ff */
[----:B------:R-:W-:Y:S01]  /*2650*/  UMOV UR5, 0x3bf921fb ;  /* 0x3bf921fb00057882 */ /* 0x000fe20000000000 */
[----:B------:R-:W-:Y:S02]  /*2660*/  SHF.R.S32.HI R9, RZ, 0x1f, R19 ;  /* 0x0000001fff097819 */ /* 0x000fe40000011413 */
[----:B------:R-:W-:Y:S02]  /*2670*/  ISETP.GE.AND P0, PT, R0, RZ, PT ;  /* 0x000000ff0000720c */ /* 0x000fe40003f06270 */
[C---:B------:R-:W-:Y:S02]  /*2680*/  LOP3.LUT R8, R9.reuse, R8, RZ, 0x3c, !PT ;  /* 0x0000000809087212 */ /* 0x040fe400078e3cff */
[----:B------:R-:W-:-:S02]  /*2690*/  LOP3.LUT R9, R9, R19, RZ, 0x3c, !PT ;  /* 0x0000001309097212 */ /* 0x000fc400078e3cff */
[----:B------:R-:W-:Y:S02]  /*26a0*/  SHF.R.U32.HI R18, RZ, 0x1e, R18 ;  /* 0x0000001eff127819 */ /* 0x000fe40000011612 */
[C---:B------:R-:W-:Y:S02]  /*26b0*/  LOP3.LUT R0, R19.reuse, R0, RZ, 0x3c, !PT ;  /* 0x0000000013007212 */ /* 0x040fe400078e3cff */
[----:B------:R-:W1:Y:S01]  /*26c0*/  I2F.F64.S64 R8, R8 ;  /* 0x0000000800087312 */ /* 0x000e620000301c00 */
[----:B------:R-:W-:Y:S02]  /*26d0*/  LEA.HI R18, R19, R18, RZ, 0x1 ;  /* 0x0000001213127211 */ /* 0x000fe400078f08ff */
[----:B------:R-:W-:Y:S02]  /*26e0*/  ISETP.GE.AND P1, PT, R0, RZ, PT ;  /* 0x000000ff0000720c */ /* 0x000fe40003f26270 */
[----:B------:R-:W-:-:S05]  /*26f0*/  IADD3 R0, PT, PT, -R18, RZ, RZ ;  /* 0x000000ff12007210 */ /* 0x000fca0007ffe1ff */
[----:B------:R-:W-:Y:S01]  /*2700*/  @!P0 IMAD.MOV.U32 R18, RZ, RZ, R0 ;  /* 0x000000ffff128224 */ /* 0x000fe200078e0000 */
[----:B-1----:R-:W-:-:S10]  /*2710*/  DMUL R10, R8, UR4 ;  /* 0x00000004080a7c28 */ /* 0x002fd40008000000 */
[----:B------:R-:W1:Y:S02]  /*2720*/  F2F.F32.F64 R10, R10 ;  /* 0x0000000a000a7310 */ /* 0x000e640000301000 */
[----:B-1----:R-:W-:-:S07]  /*2730*/  FSEL R9, -R10, R10, !P1 ;  /* 0x0000000a0a097208 */ /* 0x002fce0004800100 */
.L_x_30:
[----:B------:R-:W-:Y:S05]  /*2740*/  BSYNC.RECONVERGENT B2 ;  /* 0x0000000000027941 */ /* 0x000fea0003800200 */
.L_x_29:
[----:B------:R-:W-:Y:S01]  /*2750*/  LOP3.LUT R18, R18, 0x3, RZ, 0xc0, !PT ;  /* 0x0000000312127812 */ /* 0x000fe200078ec0ff */
[----:B------:R-:W-:Y:S01]  /*2760*/  HFMA2 R10, -RZ, RZ, 0.487060546875, -0.0625 ;  /* 0x37cbac00ff0a7431 */ /* 0x000fe200000001ff */
[----:B------:R-:W-:Y:S02]  /*2770*/  MOV R11, 0x3fc90fdb ;  /* 0x3fc90fdb000b7802 */ /* 0x000fe40000000f00 */
[----:B------:R-:W-:Y:S02]  /*2780*/  I2FP.F32.U32 R18, R18 ;  /* 0x0000001200127245 */ /* 0x000fe40000201000 */
[----:B------:R-:W-:-:S03]  /*2790*/  MOV R19, 0x3e2aaaa8 ;  /* 0x3e2aaaa800137802 */ /* 0x000fc60000000f00 */
[----:B------:R-:W-:-:S04]  /*27a0*/  FFMA R18, R18, R11, -0.78539818525314331055 ;  /* 0xbf490fdb12127423 */ /* 0x000fc8000000000b */
[----:B------:R-:W-:Y:S01]  /*27b0*/  FADD R9, R18, R9 ;  /* 0x0000000912097221 */ /* 0x000fe20000000000 */
[----:B------:R-:W-:-:S03]  /*27c0*/  IMAD.MOV.U32 R18, RZ, RZ, 0x3c0885e4 ;  /* 0x3c0885e4ff127424 */ /* 0x000fc600078e00ff */
[----:B------:R-:W-:-:S06]  /*27d0*/  FMUL R0, R9, 0.63661974668502807617 ;  /* 0x3f22f98309007820 */ /* 0x000fcc0000400000 */
[----:B------:R-:W1:Y:S02]  /*27e0*/  F2I.NTZ R0, R0 ;  /* 0x0000000000007305 */ /* 0x000e640000203100 */
[----:B-1----:R-:W-:-:S05]  /*27f0*/  I2FP.F32.S32 R8, R0 ;  /* 0x0000000000087245 */ /* 0x002fca0000201400 */
[----:B------:R-:W-:-:S04]  /*2800*/  FFMA R9, R8, -1.5707962512969970703, R9 ;  /* 0xbfc90fda08097823 */ /* 0x000fc80000000009 */
[----:B------:R-:W-:Y:S01]  /*2810*/  FFMA R9, R8, -7.5497894158615963534e-08, R9 ;  /* 0xb3a2216808097823 */ /* 0x000fe20000000009 */
[C---:B------:R-:W-:Y:S02]  /*2820*/  LOP3.LUT R8, R0.reuse, 0x1, RZ, 0xc0, !PT ;  /* 0x0000000100087812 */ /* 0x040fe400078ec0ff */
[----:B------:R-:W-:Y:S01]  /*2830*/  IADD3 R0, PT, PT, R0, 0x1, RZ ;  /* 0x0000000100007810 */ /* 0x000fe20007ffe0ff */
[----:B------:R-:W-:Y:S01]  /*2840*/  FMUL R11, R9, R9 ;  /* 0x00000009090b7220 */ /* 0x000fe20000400000 */
[----:B------:R-:W-:Y:S02]  /*2850*/  ISETP.NE.U32.AND P0, PT, R8, 0x1, PT ;  /* 0x000000010800780c */ /* 0x000fe40003f05070 */
[----:B------:R-:W-:Y:S01]  /*2860*/  LOP3.LUT P1, RZ, R0, 0x2, RZ, 0xc0, !PT ;  /* 0x0000000200ff7812 */ /* 0x000fe2000782c0ff */
[----:B------:R-:W-:Y:S01]  /*2870*/  FFMA R8, R11, R10, -0.0013887860113754868507 ;  /* 0xbab607ed0b087423 */ /* 0x000fe2000000000a */
[----:B------:R-:W-:Y:S02]  /*2880*/  FSEL R10, R18, 0.041666727513074874878, !P0 ;  /* 0x3d2aaabb120a7808 */ /* 0x000fe40004000000 */
[----:B------:R-:W-:-:S02]  /*2890*/  FSEL R0, R9, 1, !P0 ;  /* 0x3f80000009007808 */ /* 0x000fc40004000000 */
[----:B------:R-:W-:Y:S02]  /*28a0*/  FSEL R8, R8, -0.00019574658654164522886, P0 ;  /* 0xb94d415308087808 */ /* 0x000fe40000000000 */
[----:B------:R-:W-:Y:S01]  /*28b0*/  FSEL R19, -R19, -0.4999999701976776123, !P0 ;  /* 0xbeffffff13137808 */ /* 0x000fe20004000100 */
[C---:B------:R-:W-:Y:S02]  /*28c0*/  FFMA R9, R11.reuse, R0, RZ ;  /* 0x000000000b097223 */ /* 0x040fe400000000ff */
[----:B------:R-:W-:-:S04]  /*28d0*/  FFMA R8, R11, R8, R10 ;  /* 0x000000080b087223 */ /* 0x000fc8000000000a */
[----:B------:R-:W-:-:S04]  /*28e0*/  FFMA R8, R11, R8, R19 ;  /* 0x000000080b087223 */ /* 0x000fc80000000013 */
[----:B------:R-:W-:-:S04]  /*28f0*/  FFMA R0, R9, R8, R0 ;  /* 0x0000000809007223 */ /* 0x000fc80000000000 */
[----:B------:R-:W-:-:S04]  /*2900*/  @P1 FADD R0, RZ, -R0 ;  /* 0x80000000ff001221 */ /* 0x000fc80000000000 */
[----:B------:R-:W-:-:S07]  /*2910*/  FMUL R17, R17, R0 ;  /* 0x0000000011117220 */ /* 0x000fce0000400000 */
.L_x_28:
[----:B------:R-:W-:Y:S05]  /*2920*/  BSYNC.RECONVERGENT B1 ;  /* 0x0000000000017941 */ /* 0x000fea0003800200 */
.L_x_26:
[C---:B------:R-:W-:Y:S01]  /*2930*/  FMUL R0, |R5|.reuse, 8388608 ;  /* 0x4b00000005007820 */ /* 0x040fe20000400200 */
[----:B------:R-:W-:Y:S01]  /*2940*/  FSETP.GEU.AND P0, PT, |R5|, 1.175494350822287508e-38, PT ;  /* 0x008000000500780b */ /* 0x000fe20003f0e200 */
[----:B------:R-:W-:Y:S01]  /*2950*/  HFMA2 R11, -RZ, RZ, 1.5048828125, 33.21875 ;  /* 0x3e055027ff0b7431 */ /* 0x000fe200000001ff */
[----:B------:R-:W-:Y:S01]  /*2960*/  MOV R18, 0x33dbe5ac ;  /* 0x33dbe5ac00127802 */ /* 0x000fe20000000f00 */
[----:B------:R-:W-:Y:S01]  /*2970*/  IMAD.MOV.U32 R21, RZ, RZ, 0x7f800000 ;  /* 0x7f800000ff157424 */ /* 0x000fe200078e00ff */
[----:B------:R-:W-:Y:S02]  /*2980*/  FSEL R0, R0, |R5|, !P0 ;  /* 0x4000000500007208 */ /* 0x000fe40004000000 */
[----:B------:R-:W-:Y:S02]  /*2990*/  FSEL R19, RZ, -23, P0 ;  /* 0xc1b80000ff137808 */ /* 0x000fe40000000000 */
[C---:B------:R-:W-:Y:S01]  /*29a0*/  ISETP.GT.U32.AND P0, PT, R0.reuse, 0x7f7fffff, PT ;  /* 0x7f7fffff0000780c */ /* 0x040fe20003f04070 */
[----:B------:R-:W-:-:S05]  /*29b0*/  VIADD R8, R0, 0xc0d55555 ;  /* 0xc0d5555500087836 */ /* 0x000fca0000000000 */
[----:B------:R-:W-:-:S04]  /*29c0*/  LOP3.LUT R9, R8, 0xff800000, RZ, 0xc0, !PT ;  /* 0xff80000008097812 */ /* 0x000fc800078ec0ff */
[-C--:B------:R-:W-:Y:S02]  /*29d0*/  IADD3 R8, PT, PT, R0, -R9.reuse, RZ ;  /* 0x8000000900087210 */ /* 0x080fe40007ffe0ff */
[----:B------:R-:W-:Y:S01]  /*29e0*/  I2FP.F32.S32 R10, R9 ;  /* 0x00000009000a7245 */ /* 0x000fe20000201400 */
[----:B------:R-:W-:Y:S02]  /*29f0*/  FMUL R9, R5, R5 ;  /* 0x0000000505097220 */ /* 0x000fe40000400000 */
[----:B------:R-:W-:Y:S02]  /*2a00*/  FADD R8, R8, -1 ;  /* 0xbf80000008087421 */ /* 0x000fe40000000000 */
[C---:B------:R-:W-:Y:S01]  /*2a10*/  FFMA R18, R9.reuse, R18, -9.4943006843095645308e-06 ;  /* 0xb71f49b609127423 */ /* 0x040fe20000000012 */
[----:B------:R-:W-:Y:S01]  /*2a20*/  FFMA R10, R10, 1.1920928955078125e-07, R19 ;  /* 0x340000000a0a7823 */ /* 0x000fe20000000013 */
[----:B------:R-:W-:Y:S02]  /*2a30*/  FFMA R11, R8, -R11, 0.14084610342979431152 ;  /* 0x3e1039f6080b7423 */ /* 0x000fe4000000080b */
[----:B------:R-:W-:-:S02]  /*2a40*/  FFMA R18, R9, R18, 0.00053860247135162353516 ;  /* 0x3a0d310009127423 */ /* 0x000fc40000000012 */
[C---:B------:R-:W-:Y:S02]  /*2a50*/  FFMA R11, R8.reuse, R11, -0.12148627638816833496 ;  /* 0xbdf8cdcc080b7423 */ /* 0x040fe4000000000b */
[C---:B------:R-:W-:Y:S02]  /*2a60*/  FFMA R18, R9.reuse, R18, -0.016073968261480331421 ;  /* 0xbc83ad8e09127423 */ /* 0x040fe40000000012 */
[C---:B------:R-:W-:Y:S02]  /*2a70*/  FFMA R11, R8.reuse, R11, 0.13980610668659210205 ;  /* 0x3e0f2955080b7423 */ /* 0x040fe4000000000b */
[C---:B------:R-:W-:Y:S02]  /*2a80*/  FFMA R18, R9.reuse, R18, 0.17760601639747619629 ;  /* 0x3e35de5a09127423 */ /* 0x040fe40000000012 */
[----:B------:R-:W-:Y:S02]  /*2a90*/  FFMA R11, R8, R11, -0.16684235632419586182 ;  /* 0xbe2ad8b9080b7423 */ /* 0x000fe4000000000b */
[----:B------:R-:W-:-:S02]  /*2aa0*/  FFMA R9, R9, R18, -0.073804296553134918213 ;  /* 0xbd9726b509097423 */ /* 0x000fc40000000012 */
[----:B------:R-:W-:-:S04]  /*2ab0*/  FFMA R11, R8, R11, 0.20012299716472625732 ;  /* 0x3e4ced0b080b7423 */ /* 0x000fc8000000000b */
[----:B------:R-:W-:-:S04]  /*2ac0*/  FFMA R11, R8, R11, -0.24999669194221496582 ;  /* 0xbe7fff22080b7423 */ /* 0x000fc8000000000b */
[----:B------:R-:W-:-:S04]  /*2ad0*/  FFMA R11, R8, R11, 0.33333182334899902344 ;  /* 0x3eaaaa78080b7423 */ /* 0x000fc8000000000b */
[----:B------:R-:W-:-:S04]  /*2ae0*/  FFMA R11, R8, R11, -0.5 ;  /* 0xbf000000080b7423 */ /* 0x000fc8000000000b */
[----:B------:R-:W-:-:S04]  /*2af0*/  FMUL R11, R8, R11 ;  /* 0x0000000b080b7220 */ /* 0x000fc80000400000 */
[----:B------:R-:W-:Y:S01]  /*2b00*/  FFMA R11, R8, R11, R8 ;  /* 0x0000000b080b7223 */ /* 0x000fe20000000008 */
[----:B------:R-:W-:-:S03]  /*2b10*/  FFMA R8, R0, R21, +INF ;  /* 0x7f80000000087423 */ /* 0x000fc60000000015 */
[----:B------:R-:W-:Y:S01]  /*2b20*/  @!P0 FFMA R8, R10, 0.69314718246459960938, R11 ;  /* 0x3f3172180a088823 */ /* 0x000fe2000000000b */
[----:B------:R-:W-:-:S03]  /*2b30*/  FSETP.NEU.AND P0, PT, R0, RZ, PT ;  /* 0x000000ff0000720b */ /* 0x000fc60003f0d000 */
[----:B------:R-:W-:-:S05]  /*2b40*/  FMUL R8, R8, 0.63661974668502807617 ;  /* 0x3f22f98308087820 */ /* 0x000fca0000400000 */
[----:B------:R-:W-:-:S05]  /*2b50*/  FSEL R8, R8, -INF , P0 ;  /* 0xff80000008087808 */ /* 0x000fca0000000000 */
[----:B------:R-:W-:Y:S01]  /*2b60*/  FFMA R8, R8, R17, R9 ;  /* 0x0000001108087223 */ /* 0x000fe20000000009 */
[----:B------:R-:W-:Y:S06]  /*2b70*/  BRA `(.L_x_34) ;  /* 0x0000000c00387947 */ /* 0x000fec0003800000 */
.L_x_25:
[----:B------:R-:W-:-:S13]  /*2b80*/  FSETP.GTU.AND P0, PT, |R5|, 1.9256277084350585938, PT ;  /* 0x3ff67af80500780b */ /* 0x000fda0003f0c200 */
[----:B------:R-:W-:Y:S05]  /*2b90*/  @P0 BRA `(.L_x_35) ;  /* 0x0000000000440947 */ /* 0x000fea0003800000 */
[----:B------:R-:W-:Y:S02]  /*2ba0*/  HFMA2 R9, -RZ, RZ, 1.2158203125, -9.3984375 ;  /* 0x3cddc8b3ff097431 */ /* 0x000fe400000001ff */
[----:B------:R-:W-:-:S04]  /*2bb0*/  FADD R0, |R5|, -0.89357697963714599609 ;  /* 0xbf64c17605007421 */ /* 0x000fc80000000200 */
[----:B------:R-:W-:-:S04]  /*2bc0*/  FADD R0, R0, 1.3357978723149699363e-08 ;  /* 0x32657d0300007421 */ /* 0x000fc80000000000 */
[----:B------:R-:W-:-:S04]  /*2bd0*/  FFMA R9, R0, R9, -0.12728613615036010742 ;  /* 0xbe02574c00097423 */ /* 0x000fc80000000009 */
[----:B------:R-:W-:-:S04]  /*2be0*/  FFMA R9, R0, R9, 0.24919427931308746338 ;  /* 0x3e7f2cc900097423 */ /* 0x000fc80000000009 */
[----:B------:R-:W-:-:S04]  /*2bf0*/  FFMA R9, R0, R9, -0.27333530783653259277 ;  /* 0xbe8bf29b00097423 */ /* 0x000fc80000000009 */
[----:B------:R-:W-:-:S04]  /*2c00*/  FFMA R9, R0, R9, 0.21465520560741424561 ;  /* 0x3e5bce9300097423 */ /* 0x000fc80000000009 */
[----:B------:R-:W-:-:S04]  /*2c10*/  FFMA R9, R0, R9, -0.18043898046016693115 ;  /* 0xbe38c4ff00097423 */ /* 0x000fc80000000009 */
[----:B------:R-:W-:-:S04]  /*2c20*/  FFMA R9, R0, R9, 0.18990822136402130127 ;  /* 0x3e42774d00097423 */ /* 0x000fc80000000009 */
[----:B------:R-:W-:-:S04]  /*2c30*/  FFMA R9, R0, R9, -0.20543172955513000488 ;  /* 0xbe525cb200097423 */ /* 0x000fc80000000009 */
[----:B------:R-:W-:-:S04]  /*2c40*/  FFMA R9, R0, R9, 0.21968169510364532471 ;  /* 0x3e60f43d00097423 */ /* 0x000fc80000000009 */
[----:B------:R-:W-:-:S04]  /*2c50*/  FFMA R9, R0, R9, -0.22614009678363800049 ;  /* 0xbe67914500097423 */ /* 0x000fc80000000009 */
[----:B------:R-:W-:-:S04]  /*2c60*/  FFMA R9, R0, R9, 0.22052875161170959473 ;  /* 0x3e61d24a00097423 */ /* 0x000fc80000000009 */
[----:B------:R-:W-:-:S04]  /*2c70*/  FFMA R9, R0, R9, -0.49207821488380432129 ;  /* 0xbefbf1ad00097423 */ /* 0x000fc80000000009 */
[----:B------:R-:W-:-:S04]  /*2c80*/  FFMA R9, R0, R9, 0.87942093610763549805 ;  /* 0x3f6121bb00097423 */ /* 0x000fc80000000009 */
[----:B------:R-:W-:Y:S01]  /*2c90*/  FMUL R8, R0, R9 ;  /* 0x0000000900087220 */ /* 0x000fe20000400000 */
[----:B------:R-:W-:Y:S06]  /*2ca0*/  BRA `(.L_x_34) ;  /* 0x0000000800ec7947 */ /* 0x000fec0003800000 */
.L_x_35:
[----:B------:R-:W-:-:S13]  /*2cb0*/  FSETP.GTU.AND P0, PT, |R5|, 5.5218648910522460938, PT ;  /* 0x40b0b31e0500780b */ /* 0x000fda0003f0c200 */
[----:B------:R-:W-:Y:S05]  /*2cc0*/  @P0 BRA `(.L_x_36) ;  /* 0x0000000000380947 */ /* 0x000fea0003800000 */
[----:B------:R-:W-:Y:S01]  /*2cd0*/  FADD R0, |R5|, -3.9576783180236816406 ;  /* 0xc07d4a9a05007421 */ /* 0x000fe20000000200 */
[----:B------:R-:W-:-:S03]  /*2ce0*/  IMAD.MOV.U32 R9, RZ, RZ, 0x3449dd3f ;  /* 0x3449dd3fff097424 */ /* 0x000fc600078e00ff */
[----:B------:R-:W-:-:S04]  /*2cf0*/  FADD R0, R0, -1.0129117811175092356e-07 ;  /* 0xb3d9856a00007421 */ /* 0x000fc80000000000 */
[----:B------:R-:W-:-:S04]  /*2d00*/  FFMA R9, R0, -R9, -2.0689195423528872197e-07 ;  /* 0xb45e260700097423 */ /* 0x000fc80000000809 */
[----:B------:R-:W-:-:S04]  /*2d10*/  FFMA R9, R0, R9, -3.9767928683431819081e-06 ;  /* 0xb685706400097423 */ /* 0x000fc80000000009 */
[----:B------:R-:W-:-:S04]  /*2d20*/  FFMA R9, R0, R9, 5.0848408136516809464e-05 ;  /* 0x3855461000097423 */ /* 0x000fc80000000009 */
[----:B------:R-:W-:-:S04]  /*2d30*/  FFMA R9, R0, R9, 0.00019341275037731975317 ;  /* 0x394aced700097423 */ /* 0x000fc80000000009 */
[----:B------:R-:W-:-:S04]  /*2d40*/  FFMA R9, R0, R9, -0.0021835593506693840027 ;  /* 0xbb0f1a0c00097423 */ /* 0x000fc80000000009 */
[----:B------:R-:W-:-:S04]  /*2d50*/  FFMA R9, R0, R9, -0.0068510985001921653748 ;  /* 0xbbe07f2e00097423 */ /* 0x000fc80000000009 */
[----:B------:R-:W-:-:S04]  /*2d60*/  FFMA R9, R0, R9, 0.058523852378129959106 ;  /* 0x3d6fb6b500097423 */ /* 0x000fc80000000009 */
[----:B------:R-:W-:-:S04]  /*2d70*/  FFMA R9, R0, R9, 0.050855580717325210571 ;  /* 0x3d504df100097423 */ /* 0x000fc80000000009 */
[----:B------:R-:W-:-:S04]  /*2d80*/  FFMA R9, R0, R9, -0.40254268050193786621 ;  /* 0xbece1a1300097423 */ /* 0x000fc80000000009 */
[----:B------:R-:W-:Y:S01]  /*2d90*/  FMUL R8, R0, R9 ;  /* 0x0000000900087220 */ /* 0x000fe20000400000 */
[----:B------:R-:W-:Y:S06]  /*2da0*/  BRA `(.L_x_34) ;  /* 0x0000000800ac7947 */ /* 0x000fec0003800000 */
.L_x_36:
[----:B------:R-:W-:-:S13]  /*2db0*/  FSETP.GTU.AND P0, PT, |R5|, 8.65419769287109375, PT ;  /* 0x410a77980500780b */ /* 0x000fda0003f0c200 */
[----:B------:R-:W-:Y:S05]  /*2dc0*/  @P0 BRA `(.L_x_37) ;  /* 0x0000000000340947 */ /* 0x000fea0003800000 */
[----:B------:R-:W-:Y:S01]  /*2dd0*/  FADD R0, |R5|, -7.0860509872436523438 ;  /* 0xc0e2c0ee05007421 */ /* 0x000fe20000000200 */
[----:B------:R-:W-:-:S03]  /*2de0*/  MOV R9, 0x3510cebe ;  /* 0x3510cebe00097802 */ /* 0x000fc60000000f00 */
[----:B------:R-:W-:-:S04]  /*2df0*/  FADD R0, R0, -7.3058117777691222727e-08 ;  /* 0xb39ce42000007421 */ /* 0x000fc80000000000 */
[----:B------:R-:W-:-:S04]  /*2e00*/  FFMA R9, R0, R9, 2.5310100681963376701e-06 ;  /* 0x3629da6c00097423 */ /* 0x000fc80000000009 */
[----:B------:R-:W-:-:S04]  /*2e10*/  FFMA R9, R0, R9, -4.5855296775698661804e-05 ;  /* 0xb84054c000097423 */ /* 0x000fc80000000009 */
[----:B------:R-:W-:-:S04]  /*2e20*/  FFMA R9, R0, R9, -0.00014028201985638588667 ;  /* 0xb91318ab00097423 */ /* 0x000fc80000000009 */
[----:B------:R-:W-:-:S04]  /*2e30*/  FFMA R9, R0, R9, 0.0021758752409368753433 ;  /* 0x3b0e992100097423 */ /* 0x000fc80000000009 */
[----:B------:R-:W-:-:S04]  /*2e40*/  FFMA R9, R0, R9, 0.0033181209582835435867 ;  /* 0x3b5974d500097423 */ /* 0x000fc80000000009 */
[----:B------:R-:W-:-:S04]  /*2e50*/  FFMA R9, R0, R9, -0.048024024814367294312 ;  /* 0xbd44b4d700097423 */ /* 0x000fc80000000009 */
[----:B------:R-:W-:-:S04]  /*2e60*/  FFMA R9, R0, R9, -0.021175192669034004211 ;  /* 0xbcad779900097423 */ /* 0x000fc80000000009 */
[----:B------:R-:W-:-:S04]  /*2e70*/  FFMA R9, R0, R9, 0.30009761452674865723 ;  /* 0x3e99a66500097423 */ /* 0x000fc80000000009 */
[----:B------:R-:W-:Y:S01]  /*2e80*/  FMUL R8, R0, R9 ;  /* 0x0000000900087220 */ /* 0x000fe20000400000 */
[----:B------:R-:W-:Y:S06]  /*2e90*/  BRA `(.L_x_34) ;  /* 0x0000000800707947 */ /* 0x000fec0003800000 */
.L_x_37:
[----:B------:R-:W-:Y:S01]  /*2ea0*/  FSETP.NEU.AND P0, PT, |R5|, +INF , PT ;  /* 0x7f8000000500780b */ /* 0x000fe20003f0d200 */
[----:B------:R-:W-:-:S12]  /*2eb0*/  HFMA2 R8, -RZ, RZ, 0, 0 ;  /* 0x00000000ff087431 */ /* 0x000fd800000001ff */
[----:B------:R-:W-:Y:S05]  /*2ec0*/  @!P0 BRA `(.L_x_34) ;  /* 0x0000000800648947 */ /* 0x000fea0003800000 */
[----:B------:R-:W1:Y:S01]  /*2ed0*/  MUFU.RCP R8, |R5| ;  /* 0x4000000500087308 */ /* 0x000e620000001000 */
[----:B------:R-:W-:Y:S01]  /*2ee0*/  IMAD.MOV.U32 R0, RZ, RZ, 0x3f8ccd61 ;  /* 0x3f8ccd61ff007424 */ /* 0x000fe200078e00ff */
[----:B------:R-:W-:Y:S01]  /*2ef0*/  BSSY.RECONVERGENT B1, `(.L_x_38) ;  /* 0x0000072000017945 */ /* 0x000fe20003800200 */
[----:B-1----:R-:W-:-:S04]  /*2f00*/  FMUL R17, R8, R8 ;  /* 0x0000000808117220 */ /* 0x002fc80000400000 */
[----:B------:R-:W-:-:S04]  /*2f10*/  FFMA R0, R17, R0, -0.20393031835556030273 ;  /* 0xbe50d31c11007423 */ /* 0x000fc80000000000 */
[----:B------:R-:W-:-:S04]  /*2f20*/  FFMA R0, R17, R0, 0.065077804028987884521 ;  /* 0x3d85478311007423 */ /* 0x000fc80000000000 */
[----:B------:R-:W-:-:S04]  /*2f30*/  FFMA R0, R17, R0, -0.12499996274709701538 ;  /* 0xbdfffffb11007423 */ /* 0x000fc80000000000 */
[----:B------:R-:W-:Y:S01]  /*2f40*/  FFMA R0, R8, R0, |R5| ;  /* 0x0000000008007223 */ /* 0x000fe20000000405 */
[----:B------:R-:W-:-:S03]  /*2f50*/  MOV R8, 0x3ecc69f3 ;  /* 0x3ecc69f300087802 */ /* 0x000fc60000000f00 */
[C---:B------:R-:W-:Y:S01]  /*2f60*/  FMUL R9, R0.reuse, 0.63661974668502807617 ;  /* 0x3f22f98300097820 */ /* 0x040fe20000400000 */
[----:B------:R-:W-:Y:S01]  /*2f70*/  FSETP.GE.AND P0, PT, |R0|, 105615, PT ;  /* 0x47ce47800000780b */ /* 0x000fe20003f06200 */
[C---:B------:R-:W-:Y:S02]  /*2f80*/  FFMA R8, R17.reuse, -R8, 0.10197055339813232422 ;  /* 0x3dd0d5f011087423 */ /* 0x040fe40000000808 */
[----:B------:R-:W1:Y:S02]  /*2f90*/  F2I.NTZ R18, R9 ;  /* 0x0000000900127305 */ /* 0x000e640000203100 */
[----:B------:R-:W-:-:S04]  /*2fa0*/  FFMA R8, R17, R8, -0.062492687255144119263 ;  /* 0xbd7ff85511087423 */ /* 0x000fc80000000008 */
[----:B------:R-:W-:Y:S01]  /*2fb0*/  FFMA R17, R17, R8, 1 ;  /* 0x3f80000011117423 */ /* 0x000fe20000000008 */
[----:B-1----:R-:W-:-:S05]  /*2fc0*/  I2FP.F32.S32 R11, R18 ;  /* 0x00000012000b7245 */ /* 0x002fca0000201400 */
        /* <DEDUP_REMOVED lines=9> */
[----:B------:R-:W-:Y:S01]  /*3060*/  HFMA2 R19, -RZ, RZ, 0, 0 ;  /* 0x00000000ff137431 */ /* 0x000fe200000001ff */
[----:B------:R-:W-:Y:S01]  /*3070*/  MOV R20, RZ ;  /* 0x000000ff00147202 */ /* 0x000fe20000000f00 */
[----:B------:R-:W1:Y:S01]  /*3080*/  LDCU.64 UR8, c[0x4][URZ] ;  /* 0x01000000ff0877ac */ /* 0x000e620008000a00 */
[----:B------:R-:W-:Y:S01]  /*3090*/  LOP3.LUT R18, R8, 0x80000000, RZ, 0xfc, !PT ;  /* 0x8000000008127812 */ /* 0x000fe200078efcff */
[----:B------:R-:W-:Y:S01]  /*30a0*/  UMOV UR5, URZ ;  /* 0x000000ff00057c82 */ /* 0x000fe20008000000 */
[----:B------:R-:W-:-:S05]  /*30b0*/  UMOV UR4, URZ ;  /* 0x000000ff00047c82 */ /* 0x000fca0008000000 */
.L_x_40:
[----:B-1----:R-:W-:Y:S01]  /*30c0*/  MOV R9, UR9 ;  /* 0x0000000900097c02 */ /* 0x002fe20008000f00 */
[----:B------:R-:W-:-:S05]  /*30d0*/  IMAD.U32 R8, RZ, RZ, UR8 ;  /* 0x00000008ff087e24 */ /* 0x000fca000f8e00ff */
        /* <DEDUP_REMOVED lines=12> */
[----:B------:R-:W-:Y:S01]  /*31a0*/  @P3 IMAD.MOV.U32 R12, RZ, RZ, R10 ;  /* 0x000000ffff0c3224 */ /* 0x000fe200078e000a */
[-C--:B------:R-:W-:Y:S02]  /*31b0*/  @P4 MOV R6, R10.reuse ;  /* 0x0000000a00064202 */ /* 0x080fe40000000f00 */
[C---:B------:R-:W-:Y:S02]  /*31c0*/  ISETP.EQ.AND P0, PT, R20.reuse, 0x10, PT ;  /* 0x000000101400780c */ /* 0x040fe40003f02270 */
[----:B------:R-:W-:Y:S02]  /*31d0*/  ISETP.EQ.AND P4, PT, R20, 0x14, PT ;  /* 0x000000141400780c */ /* 0x000fe40003f82270 */
[-C--:B------:R-:W-:Y:S02]  /*31e0*/  @P2 MOV R13, R10.reuse ;  /* 0x0000000a000d2202 */ /* 0x080fe40000000f00 */
[----:B------:R-:W-:-:S02]  /*31f0*/  @P1 MOV R14, R10 ;  /* 0x0000000a000e1202 */ /* 0x000fc40000000f00 */
[----:B------:R-:W-:-:S05]  /*3200*/  IADD3 R20, PT, PT, R20, 0x4, RZ ;  /* 0x0000000414147810 */ /* 0x000fca0007ffe0ff */
[----:B------:R-:W-:Y:S02]  /*3210*/  @P0 IMAD.MOV.U32 R15, RZ, RZ, R10 ;  /* 0x000000ffff0f0224 */ /* 0x000fe400078e000a */
        /* <DEDUP_REMOVED lines=15> */
[----:B------:R-:W-:Y:S02]  /*3310*/  @P2 MOV R18, R6 ;  /* 0x0000000600122202 */ /* 0x000fe40000000f00 */
[C---:B------:R-:W-:Y:S01]  /*3320*/  ISETP.EQ.AND P2, PT, R20.reuse, -0x8, PT ;  /* 0xfffffff81400780c */ /* 0x040fe20003f42270 */
[----:B------:R-:W-:Y:S01]  /*3330*/  @P3 IMAD.MOV.U32 R9, RZ, RZ, R6 ;  /* 0x000000ffff093224 */ /* 0x000fe200078e0006 */
[-C--:B------:R-:W-:Y:S01]  /*3340*/  @P3 MOV R18, R12.reuse ;  /* 0x0000000c00123202 */ /* 0x080fe20000000f00 */
[----:B------:R-:W-:Y:S01]  /*3350*/  @P0 IMAD.MOV.U32 R18, RZ, RZ, R13 ;  /* 0x000000ffff120224 */ /* 0x000fe200078e000d */
[----:B------:R-:W-:Y:S02]  /*3360*/  ISETP.EQ.AND P3, PT, R20, -0x4, PT ;  /* 0xfffffffc1400780c */ /* 0x000fe40003f62270 */
[----:B------:R-:W-:Y:S02]  /*3370*/  @P0 MOV R9, R12 ;  /* 0x0000000c00090202 */ /* 0x000fe40000000f00 */
[----:B------:R-:W-:-:S02]  /*3380*/  @P1 MOV R9, R13 ;  /* 0x0000000d00091202 */ /* 0x000fc40000000f00 */
[----:B------:R-:W-:-:S03]  /*3390*/  @P1 MOV R18, R14 ;  /* 0x0000000e00121202 */ /* 0x000fc60000000f00 */
[----:B------:R-:W-:Y:S01]  /*33a0*/  @P2 IMAD.MOV.U32 R9, RZ, RZ, R14 ;  /* 0x000000ffff092224 */ /* 0x000fe200078e000e */
[----:B------:R-:W-:-:S03]  /*33b0*/  @P2 MOV R18, R15 ;  /* 0x0000000f00122202 */ /* 0x000fc60000000f00 */
[----:B------:R-:W-:Y:S01]  /*33c0*/  @P3 MOV R9, R15 ;  /* 0x0000000f00093202 */ /* 0x000fe20000000f00 */
[----:B------:R-:W-:Y:S01]  /*33d0*/  @P3 IMAD.MOV.U32 R18, RZ, RZ, R16 ;  /* 0x000000ffff123224 */ /* 0x000fe200078e0010 */
[----:B------:R-:W-:Y:S01]  /*33e0*/  @P4 MOV R9, R16 ;  /* 0x0000001000094202 */ /* 0x000fe20000000f00 */
[----:B------:R-:W-:Y:S01]  /*33f0*/  @P5 IMAD.MOV.U32 R9, RZ, RZ, R19 ;  /* 0x000000ffff095224 */ /* 0x000fe200078e0013 */
[----:B------:R-:W-:-:S04]  /*3400*/  @P4 MOV R18, R19 ;  /* 0x0000001300124202 */ /* 0x000fc80000000f00 */
[----:B------:R-:W-:Y:S01]  /*3410*/  MOV R10, R9 ;  /* 0x00000009000a7202 */ /* 0x000fe20000000f00 */
[----:B------:R-:W-:Y:S06]  /*3420*/  @!P6 BRA `(.L_x_42) ;  /* 0x00000000002ce947 */ /* 0x000fec0003800000 */
[----:B------:R-:W-:Y:S01]  /*3430*/  @P0 MOV R11, R6 ;  /* 0x00000006000b0202 */ /* 0x000fe20000000f00 */
[----:B------:R-:W-:Y:S01]  /*3440*/  @P1 IMAD.MOV.U32 R11, RZ, RZ, R12 ;  /* 0x000000ffff0b1224 */ /* 0x000fe200078e000c */
[----:B------:R-:W-:Y:S02]  /*3450*/  ISETP.EQ.AND P0, PT, R20, 0x8, PT ;  /* 0x000000081400780c */ /* 0x000fe40003f02270 */
[----:B------:R-:W-:Y:S02]  /*3460*/  @P2 MOV R11, R13 ;  /* 0x0000000d000b2202 */ /* 0x000fe40000000f00 */
[----:B------:R-:W-:Y:S01]  /*3470*/  @P3 MOV R11, R14 ;  /* 0x0000000e000b3202 */ /* 0x000fe20000000f00 */
[----:B------:R-:W-:Y:S01]  /*3480*/  @P4 IMAD.MOV.U32 R11, RZ, RZ, R15 ;  /* 0x000000ffff0b4224 */ /* 0x000fe200078e000f */
[----:B------:R-:W-:Y:S02]  /*3490*/  @P5 MOV R11, R16 ;  /* 0x00000010000b5202 */ /* 0x000fe40000000f00 */
[----:B------:R-:W-:-:S04]  /*34a0*/  LOP3.LUT R9, R8, 0x1f, RZ, 0xc0, !PT ;  /* 0x0000001f08097812 */ /* 0x000fc800078ec0ff */
[----:B------:R-:W-:Y:S02]  /*34b0*/  SHF.L.W.U32.HI R18, R10, R9, R18 ;  /* 0x000000090a127219 */ /* 0x000fe40000010e12 */
[----:B------:R-:W-:-:S04]  /*34c0*/  @P0 MOV R11, R19 ;  /* 0x00000013000b0202 */ /* 0x000fc80000000f00 */
[----:B------:R-:W-:-:S07]  /*34d0*/  SHF.L.W.U32.HI R10, R11, R9, R10 ;  /* 0x000000090b0a7219 */ /* 0x000fce0000010e0a */
.L_x_42:
[----:B------:R-:W-:Y:S05]  /*34e0*/  BSYNC.RECONVERGENT B2 ;  /* 0x0000000000027941 */ /* 0x000fea0003800200 */
.L_x_41:
        /* <DEDUP_REMOVED lines=13> */
[----:B------:R-:W-:-:S04]  /*35c0*/  IADD3 R0, PT, PT, -R18, RZ, RZ ;  /* 0x000000ff12007210 */ /* 0x000fc80007ffe1ff */
[----:B------:R-:W-:Y:S01]  /*35d0*/  @!P0 MOV R18, R0 ;  /* 0x0000000000128202 */ /* 0x000fe20000000f00 */
[----:B-1----:R-:W-:-:S10]  /*35e0*/  DMUL R10, R8, UR4 ;  /* 0x00000004080a7c28 */ /* 0x002fd40008000000 */
[----:B------:R-:W1:Y:S02]  /*35f0*/  F2F.F32.F64 R10, R10 ;  /* 0x0000000a000a7310 */ /* 0x000e640000301000 */
[----:B-1----:R-:W-:-:S07]  /*3600*/  FSEL R8, -R10, R10, !P1 ;  /* 0x0000000a0a087208 */ /* 0x002fce0004800100 */
.L_x_39:
[----:B------:R-:W-:Y:S05]  /*3610*/  BSYNC.RECONVERGENT B1 ;  /* 0x0000000000017941 */ /* 0x000fea0003800200 */
.L_x_38:
[----:B------:R-:W-:Y:S01]  /*3620*/  LOP3.LUT R18, R18, 0x3, RZ, 0xc0, !PT ;  /* 0x0000000312127812 */ /* 0x000fe200078ec0ff */
[----:B------:R-:W-:Y:S01]  /*3630*/  IMAD.MOV.U32 R9, RZ, RZ, 0x3fc90fdb ;  /* 0x3fc90fdbff097424 */ /* 0x000fe200078e00ff */
[----:B------:R-:W-:Y:S01]  /*3640*/  FSETP.GEU.AND P2, PT, |R5|, 1.175494350822287508e-38, PT ;  /* 0x008000000500780b */ /* 0x000fe20003f4e200 */
[----:B------:R-:W-:Y:S01]  /*3650*/  IMAD.MOV.U32 R19, RZ, RZ, 0x3e2aaaa8 ;  /* 0x3e2aaaa8ff137424 */ /* 0x000fe200078e00ff */
[----:B------:R-:W-:Y:S02]  /*3660*/  I2FP.F32.U32 R18, R18 ;  /* 0x0000001200127245 */ /* 0x000fe40000201000 */
[----:B------:R-:W-:-:S03]  /*3670*/  MOV R11, 0x3c0885e4 ;  /* 0x3c0885e4000b7802 */ /* 0x000fc60000000f00 */
[----:B------:R-:W-:Y:S01]  /*3680*/  FFMA R9, R18, R9, -2.3561944961547851562 ;  /* 0xc016cbe412097423 */ /* 0x000fe20000000009 */
[----:B------:R-:W-:-:S03]  /*3690*/  FMUL R18, |R5|, 16777216 ;  /* 0x4b80000005127820 */ /* 0x000fc60000400200 */
[----:B------:R-:W-:Y:S02]  /*36a0*/  FADD R8, R9, R8 ;  /* 0x0000000809087221 */ /* 0x000fe40000000000 */
[----:B------:R-:W-:Y:S01]  /*36b0*/  FSEL R20, R18, |R5|, !P2 ;  /* 0x4000000512147208 */ /* 0x000fe20005000000 */
[----:B------:R-:W-:Y:S02]  /*36c0*/  HFMA2 R18, -RZ, RZ, 0.487060546875, -0.0625 ;  /* 0x37cbac00ff127431 */ /* 0x000fe400000001ff */
[----:B------:R-:W-:-:S03]  /*36d0*/  FMUL R0, R8, 0.63661974668502807617 ;  /* 0x3f22f98308007820 */ /* 0x000fc60000400000 */
[----:B------:R-:W1:Y:S08]  /*36e0*/  MUFU.RSQ R20, R20 ;  /* 0x0000001400147308 */ /* 0x000e700000001400 */
[----:B------:R-:W2:Y:S01]  /*36f0*/  F2I.NTZ R0, R0 ;  /* 0x0000000000007305 */ /* 0x000ea20000203100 */
[----:B-1----:R-:W-:-:S04]  /*3700*/  @!P2 FMUL R20, R20, 4096 ;  /* 0x458000001414a820 */ /* 0x002fc80000400000 */
[----:B------:R-:W-:Y:S01]  /*3710*/  FMUL R20, R20, 0.79788458347320556641 ;  /* 0x3f4c422a14147820 */ /* 0x000fe20000400000 */
[----:B--2---:R-:W-:Y:S02]  /*3720*/  I2FP.F32.S32 R9, R0 ;  /* 0x0000000000097245 */ /* 0x004fe40000201400 */
[----:B------:R-:W-:Y:S01]  /*3730*/  LOP3.LUT R10, R0, 0x1, RZ, 0xc0, !PT ;  /* 0x00000001000a7812 */ /* 0x000fe200078ec0ff */
[----:B------:R-:W-:Y:S01]  /*3740*/  FMUL R17, R20, R17 ;  /* 0x0000001114117220 */ /* 0x000fe20000400000 */
[----:B------:R-:W-:Y:S01]  /*3750*/  IADD3 R0, PT, PT, R0, 0x1, RZ ;  /* 0x0000000100007810 */ /* 0x000fe20007ffe0ff */
[C---:B------:R-:W-:Y:S01]  /*3760*/  FFMA R8, R9.reuse, -1.5707962512969970703, R8 ;  /* 0xbfc90fda09087823 */ /* 0x040fe20000000008 */
[----:B------:R-:W-:Y:S02]  /*3770*/  ISETP.NE.U32.AND P0, PT, R10, 0x1, PT ;  /* 0x000000010a00780c */ /* 0x000fe40003f05070 */
[----:B------:R-:W-:Y:S01]  /*3780*/  LOP3.LUT P1, RZ, R0, 0x2, RZ, 0xc0, !PT ;  /* 0x0000000200ff7812 */ /* 0x000fe2000782c0ff */
[----:B------:R-:W-:-:S04]  /*3790*/  FFMA R8, R9, -7.5497894158615963534e-08, R8 ;  /* 0xb3a2216809087823 */ /* 0x000fc80000000008 */
[C---:B------:R-:W-:Y:S01]  /*37a0*/  FMUL R9, R8.reuse, R8 ;  /* 0x0000000808097220 */ /* 0x040fe20000400000 */
[----:B------:R-:W-:-:S03]  /*37b0*/  FSEL R0, R8, 1, !P0 ;  /* 0x3f80000008007808 */ /* 0x000fc60004000000 */
[----:B------:R-:W-:Y:S01]  /*37c0*/  FFMA R10, R9, R18, -0.0013887860113754868507 ;  /* 0xbab607ed090a7423 */ /* 0x000fe20000000012 */
[----:B------:R-:W-:Y:S02]  /*37d0*/  FSEL R18, R11, 0.041666727513074874878, !P0 ;  /* 0x3d2aaabb0b127808 */ /* 0x000fe40004000000 */
[----:B------:R-:W-:Y:S02]  /*37e0*/  FSEL R11, -R19, -0.4999999701976776123, !P0 ;  /* 0xbeffffff130b7808 */ /* 0x000fe40004000100 */
[----:B------:R-:W-:-:S05]  /*37f0*/  FSEL R10, R10, -0.00019574658654164522886, P0 ;  /* 0xb94d41530a0a7808 */ /* 0x000fca0000000000 */
[----:B------:R-:W-:-:S04]  /*3800*/  FFMA R10, R9, R10, R18 ;  /* 0x0000000a090a7223 */ /* 0x000fc80000000012 */
[C---:B------:R-:W-:Y:S01]  /*3810*/  FFMA R10, R9.reuse, R10, R11 ;  /* 0x0000000a090a7223 */ /* 0x040fe2000000000b */
[----:B------:R-:W-:-:S04]  /*3820*/  FFMA R9, R9, R0, RZ ;  /* 0x0000000009097223 */ /* 0x000fc800000000ff */
[----:B------:R-:W-:-:S04]  /*3830*/  FFMA R0, R9, R10, R0 ;  /* 0x0000000a09007223 */ /* 0x000fc80000000000 */
[----:B------:R-:W-:-:S04]  /*3840*/  @P1 FADD R0, RZ, -R0 ;  /* 0x80000000ff001221 */ /* 0x000fc80000000000 */
[----:B------:R-:W-:-:S07]  /*3850*/  FMUL R8, R0, R17 ;  /* 0x0000001100087220 */ /* 0x000fce0000400000 */
.L_x_34:
[----:B------:R-:W-:Y:S05]  /*3860*/  BSYNC.RECONVERGENT B0 ;  /* 0x0000000000007941 */ /* 0x000fea0003800200 */
.L_x_24:
[----:B0-----:R-:W-:-:S13]  /*3870*/  ISETP.NE.AND P0, PT, R2, 0x1, PT ;  /* 0x000000010200780c */ /* 0x001fda0003f05270 */
[----:B------:R-:W-:Y:S05]  /*3880*/  @!P0 BRA `(.L_x_43) ;  /* 0x0000002400f08947 */ /* 0x000fea0003800000 */
[----:B------:R-:W-:Y:S02]  /*3890*/  ISETP.NE.AND P0, PT, R2, RZ, PT ;  /* 0x000000ff0200720c */ /* 0x000fe40003f05270 */
[----:B------:R-:W-:-:S04]  /*38a0*/  FSETP.GEU.AND P1, PT, R5, RZ, PT ;  /* 0x000000ff0500720b */ /* 0x000fc80003f2e000 */
[----:B------:R-:W-:-:S07]  /*38b0*/  FSEL R18, R8, +QNAN , P1 ;  /* 0x7fffffff08127808 */ /* 0x000fce0000800000 */
[----:B------:R-:W-:Y:S05]  /*38c0*/  @P0 BRA `(.L_x_44) ;  /* 0x0000001800c40947 */ /* 0x000fea0003800000 */
[----:B------:R-:W-:Y:S01]  /*38d0*/  FSETP.GTU.AND P1, PT, |R5|, 0.44678848981857299805, PT ;  /* 0x3ee4c1760500780b */ /* 0x000fe20003f2c200 */
[----:B------:R-:W-:-:S12]  /*38e0*/  BSSY.RECONVERGENT B0, `(.L_x_45) ;  /* 0x00001ac000007945 */ /* 0x000fd80003800200 */
[----:B------:R-:W-:Y:S05]  /*38f0*/  @P1 BRA `(.L_x_46) ;  /* 0x0000000c00741947 */ /* 0x000fea0003800000 */
[----:B------:R-:W-:Y:S01]  /*3900*/  FSETP.GTU.AND P0, PT, |R5|, 8, PT ;  /* 0x410000000500780b */ /* 0x000fe20003f0c200 */
[----:B------:R-:W-:-:S12]  /*3910*/  BSSY.RECONVERGENT B1, `(.L_x_47) ;  /* 0x00000b6000017945 */ /* 0x000fd80003800200 */
[----:B------:R-:W-:Y:S05]  /*3920*/  @P0 BRA `(.L_x_48) ;  /* 0x0000000000600947 */ /* 0x000fea0003800000 */
[----:B------:R-:W-:Y:S02]  /*3930*/  HFMA2 R3, -RZ, RZ, 0.0261688232421875, -0.61279296875 ;  /* 0x26b3b8e7ff037431 */ /* 0x000fe400000001ff */
[C---:B------:R-:W-:Y:S01]  /*3940*/  FADD R0, |R5|.reuse, -2.4048254489898681641 ;  /* 0xc019e8a905007421 */ /* 0x040fe20000000200 */
[C---:B------:R-:W-:Y:S01]  /*3950*/  FADD R2, |R5|.reuse, -5.5200781822204589844 ;  /* 0xc0b0a47b05027421 */ /* 0x040fe20000000200 */
[----:B------:R-:W-:Y:S02]  /*3960*/  FADD R6, |R5|, -8.6537275314331054688 ;  /* 0xc10a75ab05067421 */ /* 0x000fe40000000200 */
[----:B------:R-:W-:Y:S01]  /*3970*/  FADD R0, R0, -1.0870589761680093943e-07 ;  /* 0xb3e971b300007421 */ /* 0x000fe20000000000 */
[----:B------:R-:W-:Y:S01]  /*3980*/  FADD R2, R2, 7.1934145751129108248e-08 ;  /* 0x339a7a3702027421 */ /* 0x000fe20000000000 */
[----:B------:R-:W-:Y:S02]  /*3990*/  FADD R7, R6, -3.8147791769915784243e-07 ;  /* 0xb4cccded06077421 */ /* 0x000fe40000000000 */
        /* <DEDUP_REMOVED lines=17> */
.L_x_48:
[----:B------:R-:W-:Y:S01]  /*3ab0*/  FSETP.NEU.AND P0, PT, |R5|, +INF , PT ;  /* 0x7f8000000500780b */ /* 0x000fe20003f0d200 */
[----:B------:R-:W-:-:S12]  /*3ac0*/  IMAD.MOV.U32 R2, RZ, RZ, RZ ;  /* 0x000000ffff027224 */ /* 0x000fd800078e00ff */
[----:B------:R-:W-:Y:S05]  /*3ad0*/  @!P0 BRA `(.L_x_49) ;  /* 0x0000000800648947 */ /* 0x000fea0003800000 */
[----:B------:R-:W0:Y:S01]  /*3ae0*/  MUFU.RCP R0, |R5| ;  /* 0x4000000500007308 */ /* 0x000e220000001000 */
[----:B------:R-:W-:Y:S01]  /*3af0*/  MOV R3, 0x3f91e009 ;  /* 0x3f91e00900037802 */ /* 0x000fe20000000f00 */
[C---:B------:R-:W-:Y:S01]  /*3b00*/  FMUL R8, |R5|.reuse, 16777216 ;  /* 0x4b80000005087820 */ /* 0x040fe20000400200 */
[----:B------:R-:W-:Y:S01]  /*3b10*/  FSETP.GEU.AND P0, PT, |R5|, 1.175494350822287508e-38, PT ;  /* 0x008000000500780b */ /* 0x000fe20003f0e200 */
[----:B------:R-:W-:Y:S01]  /*3b20*/  BSSY.RECONVERGENT B2, `(.L_x_50) ;  /* 0x0000077000027945 */ /* 0x000fe20003800200 */
[----:B------:R-:W-:Y:S02]  /*3b30*/  MOV R7, 0x4056fe93 ;  /* 0x4056fe9300077802 */ /* 0x000fe40000000f00 */
[----:B------:R-:W-:-:S04]  /*3b40*/  FSEL R8, R8, |R5|, !P0 ;  /* 0x4000000508087208 */ /* 0x000fc80004000000 */
[----:B------:R-:W1:Y:S01]  /*3b50*/  MUFU.RSQ R9, R8 ;  /* 0x0000000800097308 */ /* 0x000e620000001400 */
[----:B0-----:R-:W-:-:S04]  /*3b60*/  FMUL R2, R0, R0 ;  /* 0x0000000000027220 */ /* 0x001fc80000400000 */
[C---:B------:R-:W-:Y:S01]  /*3b70*/  FFMA R3, R2.reuse, R3, -0.20532675087451934814 ;  /* 0xbe52412d02037423 */ /* 0x040fe20000000003 */
[----:B------:R-:W-:-:S03]  /*3b80*/  FFMA R7, R2, R7, -0.51452267169952392578 ;  /* 0xbf03b7c202077423 */ /* 0x000fc60000000007 */
[C---:B------:R-:W-:Y:S01]  /*3b90*/  FFMA R3, R2.reuse, R3, 0.06509173661470413208 ;  /* 0x3d854ed102037423 */ /* 0x040fe20000000003 */
[C---:B------:R-:W-:Y:S01]  /*3ba0*/  FFMA R7, R2.reuse, R7, 0.10337056964635848999 ;  /* 0x3dd3b3f302077423 */ /* 0x040fe20000000007 */
[----:B-1----:R-:W-:Y:S02]  /*3bb0*/  @!P0 FMUL R9, R9, 4096 ;  /* 0x4580000009098820 */ /* 0x002fe40000400000 */
[C---:B------:R-:W-:Y:S01]  /*3bc0*/  FFMA R3, R2.reuse, R3, -0.12499999254941940308 ;  /* 0xbdffffff02037423 */ /* 0x040fe20000000003 */
[----:B------:R-:W-:Y:S01]  /*3bd0*/  FFMA R7, R2, R7, -0.062499724328517913818 ;  /* 0xbd7fffb602077423 */ /* 0x000fe20000000007 */
[----:B------:R-:W-:Y:S02]  /*3be0*/  FMUL R9, R9, 0.79788458347320556641 ;  /* 0x3f4c422a09097820 */ /* 0x000fe40000400000 */
[----:B------:R-:W-:Y:S01]  /*3bf0*/  FFMA R0, R0, R3, |R5| ;  /* 0x0000000300007223 */ /* 0x000fe20000000405 */
[----:B------:R-:W-:-:S03]  /*3c00*/  FFMA R2, R2, R7, 1 ;  /* 0x3f80000002027423 */ /* 0x000fc60000000007 */
[C---:B------:R-:W-:Y:S01]  /*3c10*/  FMUL R3, R0.reuse, 0.63661974668502807617 ;  /* 0x3f22f98300037820 */ /* 0x040fe20000400000 */
[----:B------:R-:W-:Y:S01]  /*3c20*/  FSETP.GE.AND P0, PT, |R0|, 105615, PT ;  /* 0x47ce47800000780b */ /* 0x000fe20003f06200 */
[----:B------:R-:W-:-:S04]  /*3c30*/  FMUL R2, R9, R2 ;  /* 0x0000000209027220 */ /* 0x000fc80000400000 */
[----:B------:R-:W0:Y:S02]  /*3c40*/  F2I.NTZ R3, R3 ;  /* 0x0000000300037305 */ /* 0x000e240000203100 */
        /* <DEDUP_REMOVED lines=16> */
.L_x_52:
[----:B0-----:R-:W-:Y:S02]  /*3d50*/  MOV R10, UR8 ;  /* 0x00000008000a7c02 */ /* 0x001fe40008000f00 */
        /* <DEDUP_REMOVED lines=10> */
[----:B------:R-:W-:Y:S01]  /*3e00*/  ISETP.EQ.AND P5, PT, R18, 0x14, PT ;  /* 0x000000141200780c */ /* 0x000fe20003fa2270 */
[----:B--2---:R-:W-:-:S03]  /*3e10*/  IMAD.WIDE.U32 R8, R8, R17, RZ ;  /* 0x0000001108087225 */ /* 0x004fc600078e00ff */
[----:B------:R-:W-:-:S04]  /*3e20*/  IADD3 R7, P2, PT, R8, R3, RZ ;  /* 0x0000000308077210 */ /* 0x000fc80007f5e0ff */
[----:B------:R-:W-:Y:S01]  /*3e30*/  IADD3.X R3, PT, PT, R9, UR5, RZ, P2, !PT ;  /* 0x0000000509037c10 */ /* 0x000fe200097fe4ff */
[--C-:B------:R-:W-:Y:S01]  /*3e40*/  @P0 IMAD.MOV.U32 R6, RZ, RZ, R7.reuse ;  /* 0x000000ffff060224 */ /* 0x100fe200078e0007 */
[C---:B------:R-:W-:Y:S01]  /*3e50*/  ISETP.EQ.AND P2, PT, R18.reuse, 0x8, PT ;  /* 0x000000081200780c */ /* 0x040fe20003f42270 */
[----:B------:R-:W-:Y:S01]  /*3e60*/  @P3 IMAD.MOV.U32 R14, RZ, RZ, R7 ;  /* 0x000000ffff0e3224 */ /* 0x000fe200078e0007 */
[-C--:B------:R-:W-:Y:S01]  /*3e70*/  @P1 MOV R12, R7.reuse ;  /* 0x00000007000c1202 */ /* 0x080fe20000000f00 */
[----:B------:R-:W-:Y:S01]  /*3e80*/  VIADD R18, R18, 0x4 ;  /* 0x0000000412127836 */ /* 0x000fe20000000000 */
[-C--:B------:R-:W-:Y:S02]  /*3e90*/  @P4 MOV R15, R7.reuse ;  /* 0x00000007000f4202 */ /* 0x080fe40000000f00 */
[----:B------:R-:W-:-:S07]  /*3ea0*/  @P5 MOV R16, R7 ;  /* 0x0000000700105202 */ /* 0x000fce0000000f00 */
[----:B------:R-:W-:Y:S01]  /*3eb0*/  @P2 MOV R13, R7 ;  /* 0x00000007000d2202 */ /* 0x000fe20000000f00 */
[----:B------:R-:W-:Y:S06]  /*3ec0*/  BRA.U UP0, `(.L_x_52) ;  /* 0xfffffffd00a07547 */ /* 0x000fec000b83ffff */
[----:B------:R-:W-:Y:S01]  /*3ed0*/  SHF.R.U32.HI R9, RZ, 0x17, R0 ;  /* 0x00000017ff097819 */ /* 0x000fe20000011600 */
[----:B------:R-:W-:Y:S03]  /*3ee0*/  BSSY.RECONVERGENT B3, `(.L_x_53) ;  /* 0x0000028000037945 */ /* 0x000fe60003800200 */
[C---:B------:R-:W-:Y:S02]  /*3ef0*/  LOP3.LUT R7, R9.reuse, 0xe0, RZ, 0xc0, !PT ;  /* 0x000000e009077812 */ /* 0x040fe400078ec0ff */
[----:B------:R-:W-:Y:S02]  /*3f00*/  LOP3.LUT P6, RZ, R9, 0x1f, RZ, 0xc0, !PT ;  /* 0x0000001f09ff7812 */ /* 0x000fe400078cc0ff */
[----:B------:R-:W-:-:S04]  /*3f10*/  IADD3 R7, PT, PT, R7, -0x80, RZ ;  /* 0xffffff8007077810 */ /* 0x000fc80007ffe0ff */
[----:B------:R-:W-:-:S04]  /*3f20*/  SHF.R.U32.HI R7, RZ, 0x5, R7 ;  /* 0x00000005ff077819 */ /* 0x000fc80000011607 */
[----:B------:R-:W-:-:S04]  /*3f30*/  LEA R11, -R7, RZ, 0x2 ;  /* 0x000000ff070b7211 */ /* 0x000fc800078e11ff */
[C---:B------:R-:W-:Y:S02]  /*3f40*/  ISETP.EQ.AND P3, PT, R11.reuse, -0x18, PT ;  /* 0xffffffe80b00780c */ /* 0x040fe40003f62270 */
[C---:B------:R-:W-:Y:S02]  /*3f50*/  ISETP.EQ.AND P4, PT, R11.reuse, -0x14, PT ;  /* 0xffffffec0b00780c */ /* 0x040fe40003f82270 */
[C---:B------:R-:W-:Y:S02]  /*3f60*/  ISETP.EQ.AND P0, PT, R11.reuse, -0x10, PT ;  /* 0xfffffff00b00780c */ /* 0x040fe40003f02270 */
[C---:B------:R-:W-:Y:S02]  /*3f70*/  ISETP.EQ.AND P1, PT, R11.reuse, -0xc, PT ;  /* 0xfffffff40b00780c */ /* 0x040fe40003f22270 */
[C---:B------:R-:W-:Y:S02]  /*3f80*/  ISETP.EQ.AND P2, PT, R11.reuse, -0x8, PT ;  /* 0xfffffff80b00780c */ /* 0x040fe40003f42270 */
[----:B------:R-:W-:-:S03]  /*3f90*/  ISETP.EQ.AND P5, PT, R11, 0x4, PT ;  /* 0x000000040b00780c */ /* 0x000fc60003fa2270 */
[----:B------:R-:W-:Y:S01]  /*3fa0*/  @P3 IMAD.MOV.U32 R7, RZ, RZ, R6 ;  /* 0x000000ffff073224 */ /* 0x000fe200078e0006 */
[C---:B------:R-:W-:Y:S02]  /*3fb0*/  ISETP.EQ.AND P3, PT, R11.reuse, -0x4, PT ;  /* 0xfffffffc0b00780c */ /* 0x040fe40003f62270 */
[----:B------:R-:W-:Y:S01]  /*3fc0*/  @P4 MOV R8, R6 ;  /* 0x0000000600084202 */ /* 0x000fe20000000f00 */
[----:B------:R-:W-:Y:S01]  /*3fd0*/  @P0 IMAD.MOV.U32 R8, RZ, RZ, R12 ;  /* 0x000000ffff080224 */ /* 0x000fe200078e000c */
[----:B------:R-:W-:Y:S02]  /*3fe0*/  @P4 MOV R7, R12 ;  /* 0x0000000c00074202 */ /* 0x000fe40000000f00 */
[----:B------:R-:W-:Y:S02]  /*3ff0*/  ISETP.EQ.AND P4, PT, R11, RZ, PT ;  /* 0x000000ff0b00720c */ /* 0x000fe40003f82270 */
[----:B------:R-:W-:Y:S01]  /*4000*/  @P0 MOV R7, R13 ;  /* 0x0000000d00070202 */ /* 0x000fe20000000f00 */
[----:B------:R-:W-:Y:S01]  /*4010*/  @P1 IMAD.MOV.U32 R7, RZ, RZ, R14 ;  /* 0x000000ffff071224 */ /* 0x000fe200078e000e */
[----:B------:R-:W-:-:S02]  /*4020*/  @P2 MOV R7, R15 ;  /* 0x0000000f00072202 */ /* 0x000fc40000000f00 */
[----:B------:R-:W-:Y:S02]  /*4030*/  @P1 MOV R8, R13 ;  /* 0x0000000d00081202 */ /* 0x000fe40000000f00 */
[----:B------:R-:W-:Y:S02]  /*4040*/  @P3 MOV R7, R16 ;  /* 0x0000001000073202 */ /* 0x000fe40000000f00 */
[----:B------:R-:W-:Y:S01]  /*4050*/  @P2 MOV R8, R14 ;  /* 0x0000000e00082202 */ /* 0x000fe20000000f00 */
[----:B------:R-:W-:Y:S02]  /*4060*/  @P3 IMAD.MOV.U32 R8, RZ, RZ, R15 ;  /* 0x000000ffff083224 */ /* 0x000fe400078e000f */
[----:B------:R-:W-:Y:S01]  /*4070*/  @P4 IMAD.MOV.U32 R7, RZ, RZ, R3 ;  /* 0x000000ffff074224 */ /* 0x000fe200078e0003 */
[----:B------:R-:W-:Y:S02]  /*4080*/  @P4 MOV R8, R16 ;  /* 0x0000001000084202 */ /* 0x000fe40000000f00 */
[----:B------:R-:W-:-:S02]  /*4090*/  @P5 MOV R8, R3 ;  /* 0x0000000300085202 */ /* 0x000fc40000000f00 */
[----:B------:R-:W-:Y:S01]  /*40a0*/  MOV R10, R7 ;  /* 0x00000007000a7202 */ /* 0x000fe20000000f00 */
[----:B------:R-:W-:Y:S06]  /*40b0*/  @!P6 BRA `(.L_x_54) ;  /* 0x000000000028e947 */ /* 0x000fec0003800000 */
[----:B------:R-:W-:Y:S01]  /*40c0*/  ISETP.EQ.AND P0, PT, R11, 0x8, PT ;  /* 0x000000080b00780c */ /* 0x000fe20003f02270 */
[----:B------:R-:W-:Y:S01]  /*40d0*/  @P1 IMAD.MOV.U32 R6, RZ, RZ, R12 ;  /* 0x000000ffff061224 */ /* 0x000fe200078e000c */
        /* <DEDUP_REMOVED lines=8> */
.L_x_54:
[----:B------:R-:W-:Y:S05]  /*4160*/  BSYNC.RECONVERGENT B3 ;  /* 0x0000000000037941 */ /* 0x000fea0003800200 */
.L_x_53:
        /* <DEDUP_REMOVED lines=9> */
[----:B------:R-:W0:Y:S01]  /*4200*/  I2F.F64.S64 R6, R8 ;  /* 0x0000000800067312 */ /* 0x000e220000301c00 */
[C---:B------:R-:W-:Y:S02]  /*4210*/  LOP3.LUT R0, R11.reuse, R0, RZ, 0x3c, !PT ;  /* 0x000000000b007212 */ /* 0x040fe400078e3cff */
[----:B------:R-:W-:Y:S02]  /*4220*/  LEA.HI R3, R11, R3, RZ, 0x1 ;  /* 0x000000030b037211 */ /* 0x000fe400078f08ff */
[----:B------:R-:W-:Y:S02]  /*4230*/  ISETP.GE.AND P0, PT, R0, RZ, PT ;  /* 0x000000ff0000720c */ /* 0x000fe40003f06270 */
[----:B------:R-:W-:-:S04]  /*4240*/  IADD3 R0, PT, PT, -R3, RZ, RZ ;  /* 0x000000ff03007210 */ /* 0x000fc80007ffe1ff */
[----:B------:R-:W-:Y:S01]  /*4250*/  @!P1 MOV R3, R0 ;  /* 0x0000000000039202 */ /* 0x000fe20000000f00 */
[----:B0-----:R-:W-:-:S10]  /*4260*/  DMUL R6, R6, UR4 ;  /* 0x0000000406067c28 */ /* 0x001fd40008000000 */
[----:B------:R-:W0:Y:S02]  /*4270*/  F2F.F32.F64 R6, R6 ;  /* 0x0000000600067310 */ /* 0x000e240000301000 */
[----:B0-----:R-:W-:-:S07]  /*4280*/  FSEL R8, -R6, R6, !P0 ;  /* 0x0000000606087208 */ /* 0x001fce0004000100 */
.L_x_51:
[----:B------:R-:W-:Y:S05]  /*4290*/  BSYNC.RECONVERGENT B2 ;  /* 0x0000000000027941 */ /* 0x000fea0003800200 */
.L_x_50:
[----:B------:R-:W-:Y:S01]  /*42a0*/  LOP3.LUT R3, R3, 0x3, RZ, 0xc0, !PT ;  /* 0x0000000303037812 */ /* 0x000fe200078ec0ff */
[----:B------:R-:W-:Y:S01]  /*42b0*/  IMAD.MOV.U32 R0, RZ, RZ, 0x3fc90fdb ;  /* 0x3fc90fdbff007424 */ /* 0x000fe200078e00ff */
[----:B------:R-:W-:Y:S01]  /*42c0*/  MOV R9, 0x3c0885e4 ;  /* 0x3c0885e400097802 */ /* 0x000fe20000000f00 */
[----:B------:R-:W-:Y:S01]  /*42d0*/  IMAD.MOV.U32 R10, RZ, RZ, 0x3e2aaaa8 ;  /* 0x3e2aaaa8ff0a7424 */ /* 0x000fe200078e00ff */
[----:B------:R-:W-:-:S05]  /*42e0*/  I2FP.F32.U32 R3, R3 ;  /* 0x0000000300037245 */ /* 0x000fca0000201000 */
[----:B------:R-:W-:-:S04]  /*42f0*/  FFMA R3, R3, R0, -0.78539818525314331055 ;  /* 0xbf490fdb03037423 */ /* 0x000fc80000000000 */
[----:B------:R-:W-:Y:S01]  /*4300*/  FADD R3, R3, R8 ;  /* 0x0000000803037221 */ /* 0x000fe20000000000 */
[----:B------:R-:W-:-:S03]  /*4310*/  HFMA2 R8, -RZ, RZ, 0.487060546875, -0.0625 ;  /* 0x37cbac00ff087431 */ /* 0x000fc600000001ff */
[----:B------:R-:W-:-:S06]  /*4320*/  FMUL R0, R3, 0.63661974668502807617 ;  /* 0x3f22f98303007820 */ /* 0x000fcc0000400000 */
[----:B------:R-:W0:Y:S02]  /*4330*/  F2I.NTZ R0, R0 ;  /* 0x0000000000007305 */ /* 0x000e240000203100 */
[----:B0-----:R-:W-:-:S05]  /*4340*/  I2FP.F32.S32 R6, R0 ;  /* 0x0000000000067245 */ /* 0x001fca0000201400 */
        /* <DEDUP_REMOVED lines=18> */
.L_x_49:
[----:B------:R-:W-:Y:S05]  /*4470*/  BSYNC.RECONVERGENT B1 ;  /* 0x0000000000017941 */ /* 0x000fea0003800200 */
.L_x_47:
[C---:B------:R-:W-:Y:S01]  /*4480*/  FMUL R0, |R5|.reuse, 8388608 ;  /* 0x4b00000005007820 */ /* 0x040fe20000400200 */
[----:B------:R-:W-:Y:S01]  /*4490*/  FSETP.GEU.AND P0, PT, |R5|, 1.175494350822287508e-38, PT ;  /* 0x008000000500780b */ /* 0x000fe20003f0e200 */
[----:B------:R-:W-:Y:S01]  /*44a0*/  HFMA2 R9, -RZ, RZ, 1.5048828125, 33.21875 ;  /* 0x3e055027ff097431 */ /* 0x000fe200000001ff */
[----:B------:R-:W-:Y:S02]  /*44b0*/  MOV R10, 0x33dbe5ac ;  /* 0x33dbe5ac000a7802 */ /* 0x000fe40000000f00 */
[----:B------:R-:W-:Y:S02]  /*44c0*/  FSEL R0, R0, |R5|, !P0 ;  /* 0x4000000500007208 */ /* 0x000fe40004000000 */
[----:B------:R-:W-:Y:S02]  /*44d0*/  FSEL R11, RZ, -23, P0 ;  /* 0xc1b80000ff0b7808 */ /* 0x000fe40000000000 */
[C---:B------:R-:W-:Y:S02]  /*44e0*/  IADD3 R3, PT, PT, R0.reuse, -0x3f2aaaab, RZ ;  /* 0xc0d5555500037810 */ /* 0x040fe40007ffe0ff */
[----:B------:R-:W-:-:S02]  /*44f0*/  ISETP.GT.U32.AND P0, PT, R0, 0x7f7fffff, PT ;  /* 0x7f7fffff0000780c */ /* 0x000fc40003f04070 */
[----:B------:R-:W-:-:S04]  /*4500*/  LOP3.LUT R7, R3, 0xff800000, RZ, 0xc0, !PT ;  /* 0xff80000003077812 */ /* 0x000fc800078ec0ff */
[----:B------:R-:W-:Y:S01]  /*4510*/  I2FP.F32.S32 R8, R7 ;  /* 0x0000000700087245 */ /* 0x000fe20000201400 */
[----:B------:R-:W-:Y:S02]  /*4520*/  IMAD.IADD R3, R0, 0x1, -R7 ;  /* 0x0000000100037824 */ /* 0x000fe400078e0a07 */
[----:B------:R-:W-:Y:S02]  /*4530*/  IMAD.MOV.U32 R7, RZ, RZ, 0x7f800000 ;  /* 0x7f800000ff077424 */ /* 0x000fe400078e00ff */
[----:B------:R-:W-:Y:S01]  /*4540*/  FADD R6, R3, -1 ;  /* 0xbf80000003067421 */ /* 0x000fe20000000000 */
[----:B------:R-:W-:Y:S01]  /*4550*/  FMUL R3, R5, R5 ;  /* 0x0000000505037220 */ /* 0x000fe20000400000 */
[----:B------:R-:W-:Y:S01]  /*4560*/  FFMA R8, R8, 1.1920928955078125e-07, R11 ;  /* 0x3400000008087823 */ /* 0x000fe2000000000b */
[----:B------:R-:W-:Y:S01]  /*4570*/  FFMA R7, R0, R7, +INF ;  /* 0x7f80000000077423 */ /* 0x000fe20000000007 */
[----:B------:R-:W-:Y:S01]  /*4580*/  FFMA R9, R6, -R9, 0.14084610342979431152 ;  /* 0x3e1039f606097423 */ /* 0x000fe20000000809 */
[----:B------:R-:W-:-:S03]  /*4590*/  FFMA R10, R3, R10, -9.4943006843095645308e-06 ;  /* 0xb71f49b6030a7423 */ /* 0x000fc6000000000a */
[----:B------:R-:W-:Y:S01]  /*45a0*/  FFMA R9, R6, R9, -0.12148627638816833496 ;  /* 0xbdf8cdcc06097423 */ /* 0x000fe20000000009 */
[----:B------:R-:W-:-:S03]  /*45b0*/  FFMA R10, R3, R10, 0.00053860247135162353516 ;  /* 0x3a0d3100030a7423 */ /* 0x000fc6000000000a */
[----:B------:R-:W-:Y:S01]  /*45c0*/  FFMA R9, R6, R9, 0.13980610668659210205 ;  /* 0x3e0f295506097423 */ /* 0x000fe20000000009 */
[----:B------:R-:W-:-:S03]  /*45d0*/  FFMA R10, R3, R10, -0.016073968261480331421 ;  /* 0xbc83ad8e030a7423 */ /* 0x000fc6000000000a */
[----:B------:R-:W-:Y:S01]  /*45e0*/  FFMA R9, R6, R9, -0.16684235632419586182 ;  /* 0xbe2ad8b906097423 */ /* 0x000fe20000000009 */
[----:B------:R-:W-:-:S03]  /*45f0*/  FFMA R10, R3, R10, 0.17760601639747619629 ;  /* 0x3e35de5a030a7423 */ /* 0x000fc6000000000a */
[----:B------:R-:W-:Y:S01]  /*4600*/  FFMA R9, R6, R9, 0.20012299716472625732 ;  /* 0x3e4ced0b06097423 */ /* 0x000fe20000000009 */
[----:B------:R-:W-:-:S03]  /*4610*/  FFMA R10, R3, R10, -0.073804296553134918213 ;  /* 0xbd9726b5030a7423 */ /* 0x000fc6000000000a */
[----:B------:R-:W-:-:S04]  /*4620*/  FFMA R9, R6, R9, -0.24999669194221496582 ;  /* 0xbe7fff2206097423 */ /* 0x000fc80000000009 */
[----:B------:R-:W-:-:S04]  /*4630*/  FFMA R9, R6, R9, 0.33333182334899902344 ;  /* 0x3eaaaa7806097423 */ /* 0x000fc80000000009 */
[----:B------:R-:W-:-:S04]  /*4640*/  FFMA R9, R6, R9, -0.5 ;  /* 0xbf00000006097423 */ /* 0x000fc80000000009 */
[----:B------:R-:W-:-:S04]  /*4650*/  FMUL R9, R6, R9 ;  /* 0x0000000906097220 */ /* 0x000fc80000400000 */
[----:B------:R-:W-:-:S04]  /*4660*/  FFMA R9, R6, R9, R6 ;  /* 0x0000000906097223 */ /* 0x000fc80000000006 */
[----:B------:R-:W-:Y:S01]  /*4670*/  @!P0 FFMA R7, R8, 0.69314718246459960938, R9 ;  /* 0x3f31721808078823 */ /* 0x000fe20000000009 */
[----:B------:R-:W-:-:S03]  /*4680*/  FSETP.NEU.AND P0, PT, R0, RZ, PT ;  /* 0x000000ff0000720b */ /* 0x000fc60003f0d000 */
[----:B------:R-:W-:-:S05]  /*4690*/  FMUL R7, R7, 0.63661974668502807617 ;  /* 0x3f22f98307077820 */ /* 0x000fca0000400000 */
[----:B------:R-:W-:-:S05]  /*46a0*/  FSEL R7, R7, -INF , P0 ;  /* 0xff80000007077808 */ /* 0x000fca0000000000 */
[----:B------:R-:W-:Y:S01]  /*46b0*/  FFMA R2, R7, R2, R10 ;  /* 0x0000000207027223 */ /* 0x000fe2000000000a */
[----:B------:R-:W-:Y:S06]  /*46c0*/  BRA `(.L_x_55) ;  /* 0x0000000c00347947 */ /* 0x000fec0003800000 */
.L_x_46:
        /* <DEDUP_REMOVED lines=19> */
.L_x_56:
[----:B------:R-:W-:-:S13]  /*4800*/  FSETP.GTU.AND P0, PT, |R5|, 5.5218648910522460938, PT ;  /* 0x40b0b31e0500780b */ /* 0x000fda0003f0c200 */
[----:B------:R-:W-:Y:S05]  /*4810*/  @P0 BRA `(.L_x_57) ;  /* 0x0000000000380947 */ /* 0x000fea0003800000 */
[----:B------:R-:W-:Y:S01]  /*4820*/  FADD R0, |R5|, -3.9576783180236816406 ;  /* 0xc07d4a9a05007421 */ /* 0x000fe20000000200 */
[----:B------:R-:W-:-:S03]  /*4830*/  MOV R3, 0x3449dd3f ;  /* 0x3449dd3f00037802 */ /* 0x000fc60000000f00 */
        /* <DEDUP_REMOVED lines=12> */
.L_x_57:
[----:B------:R-:W-:-:S13]  /*4900*/  FSETP.GTU.AND P0, PT, |R5|, 8.65419769287109375, PT ;  /* 0x410a77980500780b */ /* 0x000fda0003f0c200 */
[----:B------:R-:W-:Y:S05]  /*4910*/  @P0 BRA `(.L_x_58) ;  /* 0x0000000000340947 */ /* 0x000fea0003800000 */
[----:B------:R-:W-:Y:S01]  /*4920*/  FADD R0, |R5|, -7.0860509872436523438 ;  /* 0xc0e2c0ee05007421 */ /* 0x000fe20000000200 */
[----:B------:R-:W-:-:S03]  /*4930*/  IMAD.MOV.U32 R3, RZ, RZ, 0x3510cebe ;  /* 0x3510cebeff037424 */ /* 0x000fc600078e00ff */
        /* <DEDUP_REMOVED lines=11> */
.L_x_58:
[----:B------:R-:W-:Y:S01]  /*49f0*/  FSETP.NEU.AND P0, PT, |R5|, +INF , PT ;  /* 0x7f8000000500780b */ /* 0x000fe20003f0d200 */
[----:B------:R-:W-:-:S12]  /*4a00*/  HFMA2 R2, -RZ, RZ, 0, 0 ;  /* 0x00000000ff027431 */ /* 0x000fd800000001ff */
[----:B------:R-:W-:Y:S05]  /*4a10*/  @!P0 BRA `(.L_x_55) ;  /* 0x0000000800608947 */ /* 0x000fea0003800000 */
[----:B------:R-:W0:Y:S01]  /*4a20*/  MUFU.RCP R0, |R5| ;  /* 0x4000000500007308 */ /* 0x000e220000001000 */
[----:B------:R-:W-:Y:S01]  /*4a30*/  MOV R3, 0x3f8ccd61 ;  /* 0x3f8ccd6100037802 */ /* 0x000fe20000000f00 */
[C---:B------:R-:W-:Y:S01]  /*4a40*/  FMUL R8, |R5|.reuse, 16777216 ;  /* 0x4b80000005087820 */ /* 0x040fe20000400200 */
[----:B------:R-:W-:Y:S01]  /*4a50*/  FSETP.GEU.AND P0, PT, |R5|, 1.175494350822287508e-38, PT ;  /* 0x008000000500780b */ /* 0x000fe20003f0e200 */
[----:B------:R-:W-:Y:S01]  /*4a60*/  IMAD.MOV.U32 R7, RZ, RZ, 0x3ecc69f3 ;  /* 0x3ecc69f3ff077424 */ /* 0x000fe200078e00ff */
[----:B------:R-:W-:Y:S02]  /*4a70*/  BSSY.RECONVERGENT B1, `(.L_x_59) ;  /* 0x0000075000017945 */ /* 0x000fe40003800200 */
[----:B------:R-:W-:-:S04]  /*4a80*/  FSEL R8, R8, |R5|, !P0 ;  /* 0x4000000508087208 */ /* 0x000fc80004000000 */
[----:B------:R-:W1:Y:S01]  /*4a90*/  MUFU.RSQ R9, R8 ;  /* 0x0000000800097308 */ /* 0x000e620000001400 */
[----:B0-----:R-:W-:-:S04]  /*4aa0*/  FMUL R2, R0, R0 ;  /* 0x0000000000027220 */ /* 0x001fc80000400000 */
[C---:B------:R-:W-:Y:S01]  /*4ab0*/  FFMA R3, R2.reuse, R3, -0.20393031835556030273 ;  /* 0xbe50d31c02037423 */ /* 0x040fe20000000003 */
[----:B------:R-:W-:-:S03]  /*4ac0*/  FFMA R7, R2, -R7, 0.10197055339813232422 ;  /* 0x3dd0d5f002077423 */ /* 0x000fc60000000807 */
[C---:B------:R-:W-:Y:S01]  /*4ad0*/  FFMA R3, R2.reuse, R3, 0.065077804028987884521 ;  /* 0x3d85478302037423 */ /* 0x040fe20000000003 */
[C---:B------:R-:W-:Y:S01]  /*4ae0*/  FFMA R7, R2.reuse, R7, -0.062492687255144119263 ;  /* 0xbd7ff85502077423 */ /* 0x040fe20000000007 */
[----:B-1----:R-:W-:Y:S02]  /*4af0*/  @!P0 FMUL R9, R9, 4096 ;  /* 0x4580000009098820 */ /* 0x002fe40000400000 */
[C---:B------:R-:W-:Y:S01]  /*4b00*/  FFMA R3, R2.reuse, R3, -0.12499996274709701538 ;  /* 0xbdfffffb02037423 */ /* 0x040fe20000000003 */
[----:B------:R-:W-:Y:S01]  /*4b10*/  FFMA R2, R2, R7, 1 ;  /* 0x3f80000002027423 */ /* 0x000fe20000000007 */
[----:B------:R-:W-:Y:S02]  /*4b20*/  FMUL R9, R9, 0.79788458347320556641 ;  /* 0x3f4c422a09097820 */ /* 0x000fe40000400000 */
[----:B------:R-:W-:Y:S02]  /*4b30*/  FFMA R0, R0, R3, |R5| ;  /* 0x0000000300007223 */ /* 0x000fe40000000405 */
[----:B------:R-:W-:-:S02]  /*4b40*/  FMUL R2, R9, R2 ;  /* 0x0000000209027220 */ /* 0x000fc40000400000 */
[C---:B------:R-:W-:Y:S01]  /*4b50*/  FMUL R3, R0.reuse, 0.63661974668502807617 ;  /* 0x3f22f98300037820 */ /* 0x040fe20000400000 */
[----:B------:R-:W-:-:S05]  /*4b60*/  FSETP.GE.AND P0, PT, |R0|, 105615, PT ;  /* 0x47ce47800000780b */ /* 0x000fca0003f06200 */
        /* <DEDUP_REMOVED lines=17> */
.L_x_61:
        /* <DEDUP_REMOVED lines=14> */
[----:B------:R-:W-:-:S05]  /*4d60*/  IADD3.X R3, PT, PT, R9, UR5, RZ, P2, !PT ;  /* 0x0000000509037c10 */ /* 0x000fca00097fe4ff */
[----:B------:R-:W-:Y:S01]  /*4d70*/  @P5 IMAD.MOV.U32 R16, RZ, RZ, R7 ;  /* 0x000000ffff105224 */ /* 0x000fe200078e0007 */
[C---:B------:R-:W-:Y:S02]  /*4d80*/  ISETP.EQ.AND P2, PT, R18.reuse, 0x8, PT ;  /* 0x000000081200780c */ /* 0x040fe40003f42270 */
[-C--:B------:R-:W-:Y:S02]  /*4d90*/  @P0 MOV R6, R7.reuse ;  /* 0x0000000700060202 */ /* 0x080fe40000000f00 */
[-C--:B------:R-:W-:Y:S02]  /*4da0*/  @P1 MOV R12, R7.reuse ;  /* 0x00000007000c1202 */ /* 0x080fe40000000f00 */
[-C--:B------:R-:W-:Y:S02]  /*4db0*/  @P3 MOV R14, R7.reuse ;  /* 0x00000007000e3202 */ /* 0x080fe40000000f00 */
[----:B------:R-:W-:Y:S02]  /*4dc0*/  @P4 MOV R15, R7 ;  /* 0x00000007000f4202 */ /* 0x000fe40000000f00 */
[----:B------:R-:W-:-:S03]  /*4dd0*/  IADD3 R18, PT, PT, R18, 0x4, RZ ;  /* 0x0000000412127810 */ /* 0x000fc60007ffe0ff */
[----:B------:R-:W-:Y:S01]  /*4de0*/  @P2 IMAD.MOV.U32 R13, RZ, RZ, R7 ;  /* 0x000000ffff0d2224 */ /* 0x000fe200078e0007 */
        /* <DEDUP_REMOVED lines=13> */
[----:B------:R-:W-:-:S03]  /*4ec0*/  ISETP.EQ.AND P5, PT, R11, 0x4, PT ;  /* 0x000000040b00780c */ /* 0x000fc60003fa2270 */
[-C--:B------:R-:W-:Y:S02]  /*4ed0*/  @P3 MOV R7, R6.reuse ;  /* 0x0000000600073202 */ /* 0x080fe40000000f00 */
[----:B------:R-:W-:Y:S01]  /*4ee0*/  @P4 MOV R8, R6 ;  /* 0x0000000600084202 */ /* 0x000fe20000000f00 */
[----:B------:R-:W-:Y:S01]  /*4ef0*/  @P4 IMAD.MOV.U32 R7, RZ, RZ, R12 ;  /* 0x000000ffff074224 */ /* 0x000fe200078e000c */
[C---:B------:R-:W-:Y:S02]  /*4f00*/  ISETP.EQ.AND P3, PT, R11.reuse, -0x4, PT ;  /* 0xfffffffc0b00780c */ /* 0x040fe40003f62270 */
[----:B------:R-:W-:Y:S02]  /*4f10*/  ISETP.EQ.AND P4, PT, R11, RZ, PT ;  /* 0x000000ff0b00720c */ /* 0x000fe40003f82270 */
[----:B------:R-:W-:Y:S02]  /*4f20*/  @P0 MOV R7, R13 ;  /* 0x0000000d00070202 */ /* 0x000fe40000000f00 */
[----:B------:R-:W-:Y:S01]  /*4f30*/  @P1 MOV R7, R14 ;  /* 0x0000000e00071202 */ /* 0x000fe20000000f00 */
[----:B------:R-:W-:Y:S01]  /*4f40*/  @P2 IMAD.MOV.U32 R7, RZ, RZ, R15 ;  /* 0x000000ffff072224 */ /* 0x000fe200078e000f */
[----:B------:R-:W-:Y:S01]  /*4f50*/  @P0 MOV R8, R12 ;  /* 0x0000000c00080202 */ /* 0x000fe20000000f00 */
[----:B------:R-:W-:Y:S01]  /*4f60*/  @P1 IMAD.MOV.U32 R8, RZ, RZ, R13 ;  /* 0x000000ffff081224 */ /* 0x000fe200078e000d */
[----:B------:R-:W-:-:S03]  /*4f70*/  @P2 MOV R8, R14 ;  /* 0x0000000e00082202 */ /* 0x000fc60000000f00 */
[----:B------:R-:W-:Y:S02]  /*4f80*/  @P3 MOV R7, R16 ;  /* 0x0000001000073202 */ /* 0x000fe40000000f00 */
[----:B------:R-:W-:Y:S02]  /*4f90*/  @P4 MOV R7, R3 ;  /* 0x0000000300074202 */ /* 0x000fe40000000f00 */
[----:B------:R-:W-:Y:S01]  /*4fa0*/  @P3 MOV R8, R15 ;  /* 0x0000000f00083202 */ /* 0x000fe20000000f00 */
[----:B------:R-:W-:Y:S01]  /*4fb0*/  @P4 IMAD.MOV.U32 R8, RZ, RZ, R16 ;  /* 0x000000ffff084224 */ /* 0x000fe200078e0010 */
[----:B------:R-:W-:Y:S01]  /*4fc0*/  @P5 MOV R8, R3 ;  /* 0x0000000300085202 */ /* 0x000fe20000000f00 */
[----:B------:R-:W-:Y:S01]  /*4fd0*/  IMAD.MOV.U32 R10, RZ, RZ, R7 ;  /* 0x000000ffff0a7224 */ /* 0x000fe200078e0007 */
[----:B------:R-:W-:Y:S06]  /*4fe0*/  @!P6 BRA `(.L_x_63) ;  /* 0x000000000028e947 */ /* 0x000fec0003800000 */
        /* <DEDUP_REMOVED lines=10> */
.L_x_63:
[----:B------:R-:W-:Y:S05]  /*5090*/  BSYNC.RECONVERGENT B2 ;  /* 0x0000000000027941 */ /* 0x000fea0003800200 */
.L_x_62:
        /* <DEDUP_REMOVED lines=13> */
[----:B------:R-:W-:-:S05]  /*5170*/  IADD3 R0, PT, PT, -R3, RZ, RZ ;  /* 0x000000ff03007210 */ /* 0x000fca0007ffe1ff */
[----:B------:R-:W-:Y:S01]  /*5180*/  @!P1 IMAD.MOV.U32 R3, RZ, RZ, R0 ;  /* 0x000000ffff039224 */ /* 0x000fe200078e0000 */
[----:B0-----:R-:W-:-:S10]  /*5190*/  DMUL R6, R6, UR4 ;  /* 0x0000000406067c28 */ /* 0x001fd40008000000 */
[----:B------:R-:W0:Y:S02]  /*51a0*/  F2F.F32.F64 R6, R6 ;  /* 0x0000000600067310 */ /* 0x000e240000301000 */
[----:B0-----:R-:W-:-:S07]  /*51b0*/  FSEL R8, -R6, R6, !P0 ;  /* 0x0000000606087208 */ /* 0x001fce0004000100 */
.L_x_60:
[----:B------:R-:W-:Y:S05]  /*51c0*/  BSYNC.RECONVERGENT B1 ;  /* 0x0000000000017941 */ /* 0x000fea0003800200 */
.L_x_59:
[----:B------:R-:W-:Y:S01]  /*51d0*/  LOP3.LUT R3, R3, 0x3, RZ, 0xc0, !PT ;  /* 0x0000000303037812 */ /* 0x000fe200078ec0ff */
[----:B------:R-:W-:Y:S01]  /*51e0*/  IMAD.MOV.U32 R9, RZ, RZ, 0x3c0885e4 ;  /* 0x3c0885e4ff097424 */ /* 0x000fe200078e00ff */
[----:B------:R-:W-:Y:S02]  /*51f0*/  MOV R0, 0x3fc90fdb ;  /* 0x3fc90fdb00007802 */ /* 0x000fe40000000f00 */
[----:B------:R-:W-:Y:S02]  /*5200*/  I2FP.F32.U32 R3, R3 ;  /* 0x0000000300037245 */ /* 0x000fe40000201000 */
[----:B------:R-:W-:-:S03]  /*5210*/  MOV R10, 0x3e2aaaa8 ;  /* 0x3e2aaaa8000a7802 */ /* 0x000fc60000000f00 */
[----:B------:R-:W-:-:S04]  /*5220*/  FFMA R3, R3, R0, -2.3561944961547851562 ;  /* 0xc016cbe403037423 */ /* 0x000fc80000000000 */
        /* <DEDUP_REMOVED lines=23> */
.L_x_55:
[----:B------:R-:W-:Y:S05]  /*53a0*/  BSYNC.RECONVERGENT B0 ;  /* 0x0000000000007941 */ /* 0x000fea0003800200 */
.L_x_45:
[----:B------:R-:W-:-:S04]  /*53b0*/  FSETP.GEU.AND P0, PT, R5, RZ, PT ;  /* 0x000000ff0500720b */ /* 0x000fc80003f0e000 */
[----:B------:R-:W-:Y:S01]  /*53c0*/  FSEL R13, R2, +QNAN , P0 ;  /* 0x7fffffff020d7808 */ /* 0x000fe20000000000 */
[----:B------:R-:W-:Y:S08]  /*53d0*/  BRA `(.L_x_64) ;  /* 0x0000002800287947 */ /* 0x000ff00003800000 */
.L_x_44:
[----:B------:R-:W-:Y:S01]  /*53e0*/  FSETP.GE.AND P0, PT, R5, RZ, PT ;  /* 0x000000ff0500720b */ /* 0x000fe20003f06000 */
[----:B------:R-:W-:Y:S01]  /*53f0*/  BSSY.RECONVERGENT B0, `(.L_x_65) ;  /* 0x00000c4000007945 */ /* 0x000fe20003800200 */
[----:B------:R-:W-:Y:S02]  /*5400*/  IMAD.MOV.U32 R13, RZ, RZ, 0x7fffffff ;  /* 0x7fffffffff0d7424 */ /* 0x000fe400078e00ff */
[----:B------:R-:W-:-:S13]  /*5410*/  ISETP.LT.OR P0, PT, R2, RZ, !P0 ;  /* 0x000000ff0200720c */ /* 0x000fda0004701670 */
[----:B------:R-:W-:Y:S05]  /*5420*/  @P0 BRA `(.L_x_66) ;  /* 0x0000000c00000947 */ /* 0x000fea0003800000 */
[----:B------:R-:W-:-:S13]  /*5430*/  FSETP.GEU.AND P0, PT, |R5|, 1.175494350822287508e-38, PT ;  /* 0x008000000500780b */ /* 0x000fda0003f0e200 */
        /* <DEDUP_REMOVED lines=8> */
[----:B------:R-:W-:-:S04]  /*54c0*/  FFMA R2, R0, -1.00000000000000000000e+09, RZ ;  /* 0xce6e6b2800027823 */ /* 0x000fc800000000ff */
[----:B------:R-:W-:-:S04]  /*54d0*/  FFMA R3, -|R5|, R2, -1.00000000000000000000e+09 ;  /* 0xce6e6b2805037423 */ /* 0x000fc80000000302 */
[----:B------:R-:W-:Y:S01]  /*54e0*/  FFMA R13, R0, R3, R2 ;  /* 0x00000003000d7223 */ /* 0x000fe20000000002 */
[----:B-1----:R-:W-:Y:S06]  /*54f0*/  @!P0 BRA `(.L_x_69) ;  /* 0x0000000000148947 */ /* 0x002fec0003800000 */
[----:B------:R-:W-:Y:S02]  /*5500*/  HFMA2 R0, -RZ, RZ, -25.71875, 3664 ;  /* 0xce6e6b28ff007431 */ /* 0x000fe400000001ff */
[----:B------:R-:W-:Y:S01]  /*5510*/  FADD R3, |R5|, -RZ ;  /* 0x800000ff05037221 */ /* 0x000fe20000000200 */
[----:B------:R-:W-:-:S07]  /*5520*/  MOV R10, 0x5540 ;  /* 0x00005540000a7802 */ /* 0x000fce0000000f00 */
[----:B------:R-:W-:Y:S05]  /*5530*/  CALL.REL.NOINC `($__internal_0_$__cuda_sm3x_div_rn_noftz_f32_slowpath) ;  /* 0x0000002400e07944 */ /* 0x000fea0003c00000 */
[----:B------:R-:W-:-:S07]  /*5540*/  IMAD.MOV.U32 R13, RZ, RZ, R0 ;  /* 0x000000ffff0d7224 */ /* 0x000fce00078e0000 */
.L_x_69:
[----:B------:R-:W-:Y:S05]  /*5550*/  BSYNC.RECONVERGENT B1 ;  /* 0x0000000000017941 */ /* 0x000fea0003800200 */
.L_x_68:
[----:B------:R-:W-:Y:S05]  /*5560*/  BRA `(.L_x_66) ;  /* 0x0000000800b07947 */ /* 0x000fea0003800000 */
.L_x_67:
[----:B------:R-:W0:Y:S01]  /*5570*/  MUFU.RCP R0, R5 ;  /* 0x0000000500007308 */ /* 0x000e220000001000 */
[----:B------:R-:W-:Y:S01]  /*5580*/  UMOV UR4, 0x40000000 ;  /* 0x4000000000047882 */ /* 0x000fe20000000000 */
[----:B------:R-:W-:Y:S01]  /*5590*/  BSSY.RECONVERGENT B1, `(.L_x_70) ;  /* 0x000000d000017945 */ /* 0x000fe20003800200 */
[----:B------:R-:W-:-:S05]  /*55a0*/  MOV R8, UR4 ;  /* 0x0000000400087c02 */ /* 0x000fca0008000f00 */
[----:B------:R-:W1:Y:S01]  /*55b0*/  FCHK P0, R8, R5 ;  /* 0x0000000508007302 */ /* 0x000e620000000000 */
[----:B0-----:R-:W-:-:S04]  /*55c0*/  FFMA R3, -R5, R0, 1 ;  /* 0x3f80000005037423 */ /* 0x001fc80000000100 */
[----:B------:R-:W-:-:S04]  /*55d0*/  FFMA R0, R0, R3, R0 ;  /* 0x0000000300007223 */ /* 0x000fc80000000000 */
[----:B------:R-:W-:-:S04]  /*55e0*/  FFMA R3, R0, 2, RZ ;  /* 0x4000000000037823 */ /* 0x000fc800000000ff */
[----:B------:R-:W-:-:S04]  /*55f0*/  FFMA R6, -R5, R3, 2 ;  /* 0x4000000005067423 */ /* 0x000fc80000000103 */
[----:B------:R-:W-:Y:S01]  /*5600*/  FFMA R0, R0, R6, R3 ;  /* 0x0000000600007223 */ /* 0x000fe20000000003 */
[----:B-1----:R-:W-:Y:S06]  /*5610*/  @!P0 BRA `(.L_x_71) ;  /* 0x0000000000108947 */ /* 0x002fec0003800000 */
[----:B------:R-:W-:Y:S01]  /*5620*/  MOV R3, R5 ;  /* 0x0000000500037202 */ /* 0x000fe20000000f00 */
[----:B------:R-:W-:Y:S01]  /*5630*/  IMAD.MOV.U32 R0, RZ, RZ, 0x40000000 ;  /* 0x40000000ff007424 */ /* 0x000fe200078e00ff */
[----:B------:R-:W-:-:S07]  /*5640*/  MOV R10, 0x5660 ;  /* 0x00005660000a7802 */ /* 0x000fce0000000f00 */
[----:B------:R-:W-:Y:S05]  /*5650*/  CALL.REL.NOINC `($__internal_0_$__cuda_sm3x_div_rn_noftz_f32_slowpath) ;  /* 0x0000002400987944 */ /* 0x000fea0003c00000 */
.L_x_71:
[----:B------:R-:W-:Y:S05]  /*5660*/  BSYNC.RECONVERGENT B1 ;  /* 0x0000000000017941 */ /* 0x000fea0003800200 */
.L_x_70:
[----:B------:R-:W-:Y:S01]  /*5670*/  IADD3 R3, PT, PT, R2, -0x2, RZ ;  /* 0xfffffffe02037810 */ /* 0x000fe20007ffe0ff */
[----:B------:R-:W-:-:S03]  /*5680*/  UMOV UR4, 0x1 ;  /* 0x0000000100047882 */ /* 0x000fc60000000000 */
[----:B------:R-:W-:Y:S02]  /*5690*/  ISETP.GE.U32.AND P0, PT, R3, 0x3, PT ;  /* 0x000000030300780c */ /* 0x000fe40003f06070 */
[----:B------:R-:W-:-:S04]  /*56a0*/  IADD3 R3, PT, PT, R2, -0x1, RZ ;  /* 0xffffffff02037810 */ /* 0x000fc80007ffe0ff */
[----:B------:R-:W-:-:S07]  /*56b0*/  LOP3.LUT R2, R3, 0x3, RZ, 0xc0, !PT ;  /* 0x0000000303027812 */ /* 0x000fce00078ec0ff */
[----:B------:R-:W-:Y:S05]  /*56c0*/  @!P0 BRA `(.L_x_72) ;  /* 0x0000000800188947 */ /* 0x000fea0003800000 */
[----:B------:R-:W-:Y:S01]  /*56d0*/  LOP3.LUT R3, R3, 0xfffffffc, RZ, 0xc0, !PT ;  /* 0xfffffffc03037812 */ /* 0x000fe200078ec0ff */
[----:B------:R-:W-:-:S03]  /*56e0*/  UMOV UR4, URZ ;  /* 0x000000ff00047c82 */ /* 0x000fc60008000000 */
[----:B------:R-:W-:-:S13]  /*56f0*/  ISETP.GT.AND P0, PT, R3, RZ, PT ;  /* 0x000000ff0300720c */ /* 0x000fda0003f04270 */
[----:B------:R-:W-:Y:S05]  /*5700*/  @!P0 BRA `(.L_x_73) ;  /* 0x0000000400b88947 */ /* 0x000fea0003800000 */
[----:B------:R-:W-:Y:S01]  /*5710*/  VIADD R5, R3, -UR4 ;  /* 0x8000000403057c36 */ /* 0x000fe20008000000 */
[----:B------:R-:W-:-:S04]  /*5720*/  PLOP3.LUT P0, PT, PT, PT, PT, 0x80, 0x8 ;  /* 0x000000000008781c */ /* 0x000fc80003f0f070 */
[----:B------:R-:W-:-:S13]  /*5730*/  ISETP.GT.AND P1, PT, R5, 0xc, PT ;  /* 0x0000000c0500780c */ /* 0x000fda0003f24270 */
[----:B------:R-:W-:Y:S05]  /*5740*/  @!P1 BRA `(.L_x_74) ;  /* 0x0000000400109947 */ /* 0x000fea0003800000 */
[----:B------:R-:W-:Y:S02]  /*5750*/  PLOP3.LUT P0, PT, PT, PT, PT, 0x8, 0x80 ;  /* 0x000000000080781c */ /* 0x000fe40003f0e170 */
[----:B------:R-:W-:-:S11]  /*5760*/  IADD3 R6, PT, PT, R3, -0xc, RZ ;  /* 0xfffffff403067810 */ /* 0x000fd60007ffe0ff */
.L_x_75:
[----:B------:R-:W-:Y:S02]  /*5770*/  UIADD3 UR5, UPT, UPT, UR4, 0x1, URZ ;  /* 0x0000000104057890 */ /* 0x000fe4000fffe0ff */
[----:B------:R-:W-:-:S04]  /*5780*/  UIADD3 UR8, UPT, UPT, UR4, 0x2, URZ ;  /* 0x0000000204087890 */ /* 0x000fc8000fffe0ff */
[----:B------:R-:W-:Y:S01]  /*5790*/  I2FP.F32.U32 R5, UR5 ;  /* 0x0000000500057c45 */ /* 0x000fe20008201000 */
[----:B------:R-:W-:Y:S01]  /*57a0*/  UIADD3 UR5, UPT, UPT, UR4, 0x3, URZ ;  /* 0x0000000304057890 */ /* 0x000fe2000fffe0ff */
[----:B------:R-:W-:Y:S01]  /*57b0*/  I2FP.F32.U32 R9, UR8 ;  /* 0x0000000800097c45 */ /* 0x000fe20008201000 */
[----:B------:R-:W-:Y:S02]  /*57c0*/  UIADD3 UR8, UPT, UPT, UR4, 0x4, URZ ;  /* 0x0000000404087890 */ /* 0x000fe4000fffe0ff */
[-C--:B------:R-:W-:Y:S02]  /*57d0*/  FMUL R5, R5, R0.reuse ;  /* 0x0000000005057220 */ /* 0x080fe40000400000 */
[----:B------:R-:W-:Y:S02]  /*57e0*/  FMUL R9, R9, R0 ;  /* 0x0000000009097220 */ /* 0x000fe40000400000 */
[----:B------:R-:W-:Y:S01]  /*57f0*/  FFMA R18, R5, R7, -R18 ;  /* 0x0000000705127223 */ /* 0x000fe20000000812 */
[----:B------:R-:W-:Y:S01]  /*5800*/  I2FP.F32.U32 R5, UR5 ;  /* 0x0000000500057c45 */ /* 0x000fe20008201000 */
[----:B------:R-:W-:-:S02]  /*5810*/  UIADD3 UR5, UPT, UPT, UR4, 0x5, URZ ;  /* 0x0000000504057890 */ /* 0x000fc4000fffe0ff */
[----:B------:R-:W-:Y:S01]  /*5820*/  FFMA R9, R18, R9, -R7 ;  /* 0x0000000912097223 */ /* 0x000fe20000000807 */
[----:B------:R-:W-:Y:S01]  /*5830*/  I2FP.F32.U32 R7, UR8 ;  /* 0x0000000800077c45 */ /* 0x000fe20008201000 */
[----:B------:R-:W-:Y:S01]  /*5840*/  FMUL R5, R5, R0 ;  /* 0x0000000005057220 */ /* 0x000fe20000400000 */
[----:B------:R-:W-:-:S03]  /*5850*/  UIADD3 UR8, UPT, UPT, UR4, 0x6, URZ ;  /* 0x0000000604087890 */ /* 0x000fc6000fffe0ff */
[----:B------:R-:W-:Y:S01]  /*5860*/  FFMA R18, R9, R5, -R18 ;  /* 0x0000000509127223 */ /* 0x000fe20000000812 */
[----:B------:R-:W-:Y:S01]  /*5870*/  I2FP.F32.U32 R5, UR5 ;  /* 0x0000000500057c45 */ /* 0x000fe20008201000 */
[----:B------:R-:W-:Y:S01]  /*5880*/  FMUL R7, R7, R0 ;  /* 0x0000000007077220 */ /* 0x000fe20000400000 */
[----:B------:R-:W-:-:S03]  /*5890*/  UIADD3 UR5, UPT, UPT, UR4, 0x7, URZ ;  /* 0x0000000704057890 */ /* 0x000fc6000fffe0ff */
[----:B------:R-:W-:Y:S01]  /*58a0*/  FFMA R7, R18, R7, -R9 ;  /* 0x0000000712077223 */ /* 0x000fe20000000809 */
[-C--:B------:R-:W-:Y:S01]  /*58b0*/  FMUL R5, R5, R0.reuse ;  /* 0x0000000005057220 */ /* 0x080fe20000400000 */
[----:B------:R-:W-:Y:S01]  /*58c0*/  I2FP.F32.U32 R9, UR8 ;  /* 0x0000000800097c45 */ /* 0x000fe20008201000 */
[----:B------:R-:W-:Y:S02]  /*58d0*/  UIADD3 UR8, UPT, UPT, UR4, 0x8, URZ ;  /* 0x0000000804087890 */ /* 0x000fe4000fffe0ff */
        /* <DEDUP_REMOVED lines=26> */
[-C--:B------:R-:W-:Y:S01]  /*5a80*/  FMUL R7, R7, R0.reuse ;  /* 0x0000000007077220 */ /* 0x080fe20000400000 */
[----:B------:R-:W-:Y:S02]  /*5a90*/  UIADD3 UR5, UPT, UPT, UR4, 0xf, URZ ;  /* 0x0000000f04057890 */ /* 0x000fe4000fffe0ff */
[----:B------:R-:W-:Y:S01]  /*5aa0*/  UIADD3 UR4, UPT, UPT, UR4, 0x10, URZ ;  /* 0x0000001004047890 */ /* 0x000fe2000fffe0ff */
[----:B------:R-:W-:Y:S01]  /*5ab0*/  FFMA R7, R18, R7, -R9 ;  /* 0x0000000712077223 */ /* 0x000fe20000000809 */
[----:B------:R-:W-:Y:S01]  /*5ac0*/  I2FP.F32.U32 R9, UR8 ;  /* 0x0000000800097c45 */ /* 0x000fe20008201000 */
[----:B------:R-:W-:Y:S01]  /*5ad0*/  FMUL R5, R5, R0 ;  /* 0x0000000005057220 */ /* 0x000fe20000400000 */
[----:B------:R-:W-:-:S02]  /*5ae0*/  I2FP.F32.U32 R11, UR5 ;  /* 0x00000005000b7c45 */ /* 0x000fc40008201000 */
[----:B------:R-:W-:Y:S01]  /*5af0*/  ISETP.LE.AND P1, PT, R6, UR4, PT ;  /* 0x0000000406007c0c */ /* 0x000fe2000bf23270 */
[----:B------:R-:W-:Y:S01]  /*5b00*/  FFMA R18, R7, R5, -R18 ;  /* 0x0000000507127223 */ /* 0x000fe20000000812 */
[-C--:B------:R-:W-:Y:S01]  /*5b10*/  FMUL R9, R9, R0.reuse ;  /* 0x0000000009097220 */ /* 0x080fe20000400000 */
[----:B------:R-:W-:Y:S01]  /*5b20*/  I2FP.F32.U32 R5, UR4 ;  /* 0x0000000400057c45 */ /* 0x000fe20008201000 */
[-C--:B------:R-:W-:Y:S02]  /*5b30*/  FMUL R11, R11, R0.reuse ;  /* 0x000000000b0b7220 */ /* 0x080fe40000400000 */
[----:B------:R-:W-:Y:S02]  /*5b40*/  FFMA R7, R18, R9, -R7 ;  /* 0x0000000912077223 */ /* 0x000fe40000000807 */
[----:B------:R-:W-:Y:S02]  /*5b50*/  FMUL R5, R5, R0 ;  /* 0x0000000005057220 */ /* 0x000fe40000400000 */
[----:B------:R-:W-:-:S04]  /*5b60*/  FFMA R18, R7, R11, -R18 ;  /* 0x0000000b07127223 */ /* 0x000fc80000000812 */
[----:B------:R-:W-:Y:S01]  /*5b70*/  FFMA R7, R18, R5, -R7 ;  /* 0x0000000512077223 */ /* 0x000fe20000000807 */
[----:B------:R-:W-:Y:S06]  /*5b80*/  @!P1 BRA `(.L_x_75) ;  /* 0xfffffff800f89947 */ /* 0x000fec000383ffff */
.L_x_74:
[----:B------:R-:W-:-:S04]  /*5b90*/  IADD3 R5, PT, PT, R3, -UR4, RZ ;  /* 0x8000000403057c10 */ /* 0x000fc8000fffe0ff */
[----:B------:R-:W-:-:S13]  /*5ba0*/  ISETP.GT.AND P1, PT, R5, 0x4, PT ;  /* 0x000000040500780c */ /* 0x000fda0003f24270 */
[----:B------:R-:W-:Y:S05]  /*5bb0*/  @!P1 BRA `(.L_x_76) ;  /* 0x0000000000849947 */ /* 0x000fea0003800000 */
[----:B------:R-:W-:Y:S01]  /*5bc0*/  UIADD3 UR5, UPT, UPT, UR4, 0x1, URZ ;  /* 0x0000000104057890 */ /* 0x000fe2000fffe0ff */
[----:B------:R-:W-:Y:S01]  /*5bd0*/  PLOP3.LUT P0, PT, PT, PT, PT, 0x8, 0x80 ;  /* 0x000000000080781c */ /* 0x000fe20003f0e170 */
        /* <DEDUP_REMOVED lines=21> */
[----:B------:R-:W-:Y:S01]  /*5d30*/  UIADD3 UR4, UPT, UPT, UR4, 0x8, URZ ;  /* 0x0000000804047890 */ /* 0x000fe2000fffe0ff */
[----:B------:R-:W-:Y:S02]  /*5d40*/  I2FP.F32.U32 R11, UR5 ;  /* 0x00000005000b7c45 */ /* 0x000fe40008201000 */
[----:B------:R-:W-:Y:S01]  /*5d50*/  FFMA R18, R7, R5, -R18 ;  /* 0x0000000507127223 */ /* 0x000fe20000000812 */
[----:B------:R-:W-:-:S02]  /*5d60*/  FMUL R9, R9, R0 ;  /* 0x0000000009097220 */ /* 0x000fc40000400000 */
[----:B------:R-:W-:Y:S01]  /*5d70*/  I2FP.F32.U32 R5, UR4 ;  /* 0x0000000400057c45 */ /* 0x000fe20008201000 */
[----:B------:R-:W-:Y:S01]  /*5d80*/  FMUL R11, R11, R0 ;  /* 0x000000000b0b7220 */ /* 0x000fe20000400000 */
[----:B------:R-:W-:-:S03]  /*5d90*/  FFMA R7, R18, R9, -R7 ;  /* 0x0000000912077223 */ /* 0x000fc60000000807 */
[----:B------:R-:W-:Y:S01]  /*5da0*/  FMUL R5, R5, R0 ;  /* 0x0000000005057220 */ /* 0x000fe20000400000 */
[----:B------:R-:W-:-:S04]  /*5db0*/  FFMA R18, R7, R11, -R18 ;  /* 0x0000000b07127223 */ /* 0x000fc80000000812 */
[----:B------:R-:W-:-:S07]  /*5dc0*/  FFMA R7, R18, R5, -R7 ;  /* 0x0000000512077223 */ /* 0x000fce0000000807 */
.L_x_76:
[----:B------:R-:W-:-:S13]  /*5dd0*/  ISETP.NE.OR P0, PT, R3, UR4, P0 ;  /* 0x0000000403007c0c */ /* 0x000fda0008705670 */
[----:B------:R-:W-:Y:S05]  /*5de0*/  @!P0 BRA `(.L_x_77) ;  /* 0x0000000000488947 */ /* 0x000fea0003800000 */
.L_x_73:
[----:B------:R-:W-:Y:S02]  /*5df0*/  UIADD3 UR5, UPT, UPT, UR4, 0x1, URZ ;  /* 0x0000000104057890 */ /* 0x000fe4000fffe0ff */
[----:B------:R-:W-:-:S04]  /*5e00*/  UIADD3 UR8, UPT, UPT, UR4, 0x2, URZ ;  /* 0x0000000204087890 */ /* 0x000fc8000fffe0ff */
[----:B------:R-:W-:Y:S01]  /*5e10*/  I2FP.F32.U32 R5, UR5 ;  /* 0x0000000500057c45 */ /* 0x000fe20008201000 */
[----:B------:R-:W-:Y:S01]  /*5e20*/  UIADD3 UR5, UPT, UPT, UR4, 0x3, URZ ;  /* 0x0000000304057890 */ /* 0x000fe2000fffe0ff */
[----:B------:R-:W-:Y:S01]  /*5e30*/  I2FP.F32.U32 R9, UR8 ;  /* 0x0000000800097c45 */ /* 0x000fe20008201000 */
[----:B------:R-:W-:Y:S02]  /*5e40*/  UIADD3 UR4, UPT, UPT, UR4, 0x4, URZ ;  /* 0x0000000404047890 */ /* 0x000fe4000fffe0ff */
[-C--:B------:R-:W-:Y:S02]  /*5e50*/  FMUL R5, R5, R0.reuse ;  /* 0x0000000005057220 */ /* 0x080fe40000400000 */
[----:B------:R-:W-:Y:S01]  /*5e60*/  I2FP.F32.U32 R11, UR5 ;  /* 0x00000005000b7c45 */ /* 0x000fe20008201000 */
[-C--:B------:R-:W-:Y:S01]  /*5e70*/  FMUL R9, R9, R0.reuse ;  /* 0x0000000009097220 */ /* 0x080fe20000400000 */
[----:B------:R-:W-:Y:S01]  /*5e80*/  ISETP.NE.AND P0, PT, R3, UR4, PT ;  /* 0x0000000403007c0c */ /* 0x000fe2000bf05270 */
[----:B------:R-:W-:Y:S01]  /*5e90*/  FFMA R18, R5, R7, -R18 ;  /* 0x0000000705127223 */ /* 0x000fe20000000812 */
[----:B------:R-:W-:Y:S01]  /*5ea0*/  I2FP.F32.U32 R5, UR4 ;  /* 0x0000000400057c45 */ /* 0x000fe20008201000 */
[----:B------:R-:W-:-:S02]  /*5eb0*/  FMUL R11, R11, R0 ;  /* 0x000000000b0b7220 */ /* 0x000fc40000400000 */
[----:B------:R-:W-:Y:S02]  /*5ec0*/  FFMA R7, R18, R9, -R7 ;  /* 0x0000000912077223 */ /* 0x000fe40000000807 */
[----:B------:R-:W-:Y:S02]  /*5ed0*/  FMUL R5, R5, R0 ;  /* 0x0000000005057220 */ /* 0x000fe40000400000 */
[----:B------:R-:W-:-:S04]  /*5ee0*/  FFMA R18, R7, R11, -R18 ;  /* 0x0000000b07127223 */ /* 0x000fc80000000812 */
[----:B------:R-:W-:Y:S01]  /*5ef0*/  FFMA R7, R18, R5, -R7 ;  /* 0x0000000512077223 */ /* 0x000fe20000000807 */
[----:B------:R-:W-:Y:S06]  /*5f00*/  @P0 BRA `(.L_x_73) ;  /* 0xfffffffc00b80947 */ /* 0x000fec000383ffff */
.L_x_77:
[----:B------:R-:W-:Y:S01]  /*5f10*/  IMAD.MOV.U32 R13, RZ, RZ, R7 ;  /* 0x000000ffff0d7224 */ /* 0x000fe200078e0007 */
[----:B------:R-:W-:-:S12]  /*5f20*/  UIADD3 UR4, UPT, UPT, UR4, 0x1, URZ ;  /* 0x0000000104047890 */ /* 0x000fd8000fffe0ff */
.L_x_72:
[----:B------:R-:W-:-:S13]  /*5f30*/  ISETP.NE.AND P0, PT, R2, RZ, PT ;  /* 0x000000ff0200720c */ /* 0x000fda0003f05270 */
[----:B------:R-:W-:Y:S05]  /*5f40*/  @!P0 BRA `(.L_x_78) ;  /* 0x00000000002c8947 */ /* 0x000fea0003800000 */
[----:B------:R-:W-:Y:S02]  /*5f50*/  IADD3 R2, PT, PT, -R2, RZ, RZ ;  /* 0x000000ff02027210 */ /* 0x000fe40007ffe1ff */
[----:B------:R-:W-:-:S07]  /*5f60*/  MOV R13, R7 ;  /* 0x00000007000d7202 */ /* 0x000fce0000000f00 */
.L_x_79:
[----:B------:R-:W-:Y:S01]  /*5f70*/  VIADD R2, R2, 0x1 ;  /* 0x0000000102027836 */ /* 0x000fe20000000000 */
[----:B------:R-:W-:Y:S01]  /*5f80*/  I2FP.F32.U32 R3, UR4 ;  /* 0x0000000400037c45 */ /* 0x000fe20008201000 */
[----:B------:R-:W-:Y:S01]  /*5f90*/  UIADD3 UR4, UPT, UPT, UR4, 0x1, URZ ;  /* 0x0000000104047890 */ /* 0x000fe2000fffe0ff */
[----:B------:R-:W-:Y:S02]  /*5fa0*/  MOV R5, R13 ;  /* 0x0000000d00057202 */ /* 0x000fe40000000f00 */
[----:B------:R-:W-:Y:S01]  /*5fb0*/  ISETP.NE.AND P0, PT, R2, RZ, PT ;  /* 0x000000ff0200720c */ /* 0x000fe20003f05270 */
[----:B------:R-:W-:-:S04]  /*5fc0*/  FMUL R3, R3, R0 ;  /* 0x0000000003037220 */ /* 0x000fc80000400000 */
[----:B------:R-:W-:Y:S01]  /*5fd0*/  FFMA R13, R3, R13, -R18 ;  /* 0x0000000d030d7223 */ /* 0x000fe20000000812 */
[----:B------:R-:W-:-:S07]  /*5fe0*/  MOV R18, R5 ;  /* 0x0000000500127202 */ /* 0x000fce0000000f00 */
[----:B------:R-:W-:Y:S05]  /*5ff0*/  @P0 BRA `(.L_x_79) ;  /* 0xfffffffc00dc0947 */ /* 0x000fea000383ffff */
.L_x_78:
[----:B------:R-:W-:-:S13]  /*6000*/  FSETP.NAN.AND P0, PT, |R13|, |R13|, PT ;  /* 0x4000000d0d00720b */ /* 0x000fda0003f08200 */
[----:B------:R-:W-:Y:S05]  /*6010*/  @!P0 BRA `(.L_x_66) ;  /* 0x0000000000048947 */ /* 0x000fea0003800000 */
[----:B------:R-:W-:-:S07]  /*6020*/  IMAD.MOV.U32 R13, RZ, RZ, -0x800000 ;  /* 0xff800000ff0d7424 */ /* 0x000fce00078e00ff */
.L_x_66:
[----:B------:R-:W-:Y:S05]  /*6030*/  BSYNC.RECONVERGENT B0 ;  /* 0x0000000000007941 */ /* 0x000fea0003800200 */
.L_x_65:
[----:B------:R-:W-:Y:S05]  /*6040*/  BRA `(.L_x_64) ;  /* 0x0000001c000c7947 */ /* 0x000fea0003800000 */
.L_x_43:
[----:B------:R-:W-:Y:S01]  /*6050*/  FSETP.GEU.AND P0, PT, |R5|, 1.175494350822287508e-38, PT ;  /* 0x008000000500780b */ /* 0x000fe20003f0e200 */
[----:B------:R-:W-:-:S12]  /*6060*/  BSSY.RECONVERGENT B0, `(.L_x_80) ;  /* 0x00001bf000007945 */ /* 0x000fd80003800200 */
        /* <DEDUP_REMOVED lines=12> */
[----:B------:R-:W-:Y:S02]  /*6130*/  HFMA2 R0, -RZ, RZ, -1.783203125, -45152 ;  /* 0xbf22f983ff007431 */ /* 0x000fe400000001ff */
[----:B------:R-:W-:Y:S01]  /*6140*/  FADD R3, |R5|, -RZ ;  /* 0x800000ff05037221 */ /* 0x000fe20000000200 */
[----:B------:R-:W-:-:S07]  /*6150*/  MOV R10, 0x6170 ;  /* 0x00006170000a7802 */ /* 0x000fce0000000f00 */
[----:B------:R-:W-:Y:S05]  /*6160*/  CALL.REL.NOINC `($__internal_0_$__cuda_sm3x_div_rn_noftz_f32_slowpath) ;  /* 0x0000001800d47944 */ /* 0x000fea0003c00000 */
.L_x_83:
[----:B------:R-:W-:Y:S05]  /*6170*/  BSYNC.RECONVERGENT B1 ;  /* 0x0000000000017941 */ /* 0x000fea0003800200 */
.L_x_82:
[----:B------:R-:W-:Y:S05]  /*6180*/  BRA `(.L_x_84) ;  /* 0x0000001800b07947 */ /* 0x000fea0003800000 */
.L_x_81:
[----:B------:R-:W-:-:S13]  /*6190*/  FSETP.GTU.AND P0, PT, |R5|, 1.6985707283020019531, PT ;  /* 0x3fd96ac40500780b */ /* 0x000fda0003f0c200 */
[----:B------:R-:W-:Y:S05]  /*61a0*/  @P0 BRA `(.L_x_85) ;  /* 0x0000000c00900947 */ /* 0x000fea0003800000 */
[----:B------:R-:W-:Y:S01]  /*61b0*/  FSETP.GTU.AND P0, PT, |R5|, 8, PT ;  /* 0x410000000500780b */ /* 0x000fe20003f0c200 */
[----:B------:R-:W-:-:S12]  /*61c0*/  BSSY.RECONVERGENT B1, `(.L_x_86) ;  /* 0x00000af000017945 */ /* 0x000fd80003800200 */
[----:B------:R-:W-:Y:S05]  /*61d0*/  @P0 BRA `(.L_x_87) ;  /* 0x0000000000540947 */ /* 0x000fea0003800000 */
[C---:B------:R-:W-:Y:S01]  /*61e0*/  FADD R0, |R5|.reuse, -3.8317060470581054688 ;  /* 0xc0753aac05007421 */ /* 0x040fe20000000200 */
[----:B------:R-:W-:Y:S02]  /*61f0*/  IMAD.MOV.U32 R7, RZ, RZ, 0x29af3463 ;  /* 0x29af3463ff077424 */ /* 0x000fe400078e00ff */
[----:B------:R-:W-:Y:S01]  /*6200*/  FADD R2, |R5|, -7.01558685302734375 ;  /* 0xc0e07fb005027421 */ /* 0x000fe20000000200 */
[----:B------:R-:W-:-:S03]  /*6210*/  FADD R0, R0, 7.6850589891819254262e-08 ;  /* 0x33a5090f00007421 */ /* 0x000fc60000000000 */
[----:B------:R-:W-:Y:S01]  /*6220*/  FADD R2, R2, 1.8321172490232129348e-07 ;  /* 0x3444b8db02027421 */ /* 0x000fe20000000000 */
        /* <DEDUP_REMOVED lines=16> */
.L_x_87:
[----:B------:R-:W-:Y:S02]  /*6330*/  FSETP.NEU.AND P0, PT, |R5|, +INF , PT ;  /* 0x7f8000000500780b */ /* 0x000fe40003f0d200 */
[----:B------:R-:W-:-:S11]  /*6340*/  MOV R7, RZ ;  /* 0x000000ff00077202 */ /* 0x000fd60000000f00 */
[----:B------:R-:W-:Y:S05]  /*6350*/  @!P0 BRA `(.L_x_88) ;  /* 0x0000000800548947 */ /* 0x000fea0003800000 */
[----:B------:R-:W0:Y:S01]  /*6360*/  MUFU.RCP R0, |R5| ;  /* 0x4000000500007308 */ /* 0x000e220000001000 */
[----:B------:R-:W-:Y:S01]  /*6370*/  HFMA2 R7, -RZ, RZ, 1.947265625, 0.9541015625 ;  /* 0x3fca3ba2ff077431 */ /* 0x000fe200000001ff */
[----:B------:R-:W-:Y:S01]  /*6380*/  BSSY.RECONVERGENT B2, `(.L_x_89) ;  /* 0x0000072000027945 */ /* 0x000fe20003800200 */
[----:B0-----:R-:W-:-:S04]  /*6390*/  FMUL R2, R0, R0 ;  /* 0x0000000000027220 */ /* 0x001fc80000400000 */
[----:B------:R-:W-:-:S04]  /*63a0*/  FFMA R7, R2, -R7, 0.36148586869239807129 ;  /* 0x3eb914ad02077423 */ /* 0x000fc80000000807 */
[----:B------:R-:W-:-:S04]  /*63b0*/  FFMA R7, R2, R7, -0.16401261091232299805 ;  /* 0xbe27f2ec02077423 */ /* 0x000fc80000000007 */
[----:B------:R-:W-:-:S04]  /*63c0*/  FFMA R7, R2, R7, 0.37499991059303283691 ;  /* 0x3ebffffd02077423 */ /* 0x000fc80000000007 */
[----:B------:R-:W-:Y:S01]  /*63d0*/  FFMA R0, R0, R7, |R5| ;  /* 0x0000000700007223 */ /* 0x000fe20000000405 */
[----:B------:R-:W-:-:S03]  /*63e0*/  IMAD.MOV.U32 R7, RZ, RZ, 0x4082cb37 ;  /* 0x4082cb37ff077424 */ /* 0x000fc600078e00ff */
[C---:B------:R-:W-:Y:S01]  /*63f0*/  FMUL R10, R0.reuse, 0.63661974668502807617 ;  /* 0x3f22f983000a7820 */ /* 0x040fe20000400000 */
[----:B------:R-:W-:Y:S01]  /*6400*/  FSETP.GE.AND P0, PT, |R0|, 105615, PT ;  /* 0x47ce47800000780b */ /* 0x000fe20003f06200 */
[----:B------:R-:W-:-:S04]  /*6410*/  FFMA R7, R2, -R7, 0.74987655878067016602 ;  /* 0x3f3ff7e902077423 */ /* 0x000fc80000000807 */
[----:B------:R-:W0:Y:S01]  /*6420*/  F2I.NTZ R10, R10 ;  /* 0x0000000a000a7305 */ /* 0x000e220000203100 */
[----:B------:R-:W-:-:S04]  /*6430*/  FFMA R7, R2, R7, -0.19291564822196960449 ;  /* 0xbe458bae02077423 */ /* 0x000fc80000000007 */
        /* <DEDUP_REMOVED lines=12> */
[----:B------:R-:W-:Y:S01]  /*6500*/  IMAD.MOV.U32 R7, RZ, RZ, RZ ;  /* 0x000000ffff077224 */ /* 0x000fe200078e00ff */
[----:B------:R-:W-:Y:S01]  /*6510*/  MOV R18, RZ ;  /* 0x000000ff00127202 */ /* 0x000fe20000000f00 */
[----:B------:R-:W0:Y:S01]  /*6520*/  LDCU.64 UR8, c[0x4][URZ] ;  /* 0x01000000ff0877ac */ /* 0x000e220008000a00 */
[----:B------:R-:W-:Y:S01]  /*6530*/  LOP3.LUT R17, R8, 0x80000000, RZ, 0xfc, !PT ;  /* 0x8000000008117812 */ /* 0x000fe200078efcff */
[----:B------:R-:W-:Y:S01]  /*6540*/  UMOV UR4, URZ ;  /* 0x000000ff00047c82 */ /* 0x000fe20008000000 */
[----:B------:R-:W-:-:S05]  /*6550*/  UMOV UR5, URZ ;  /* 0x000000ff00057c82 */ /* 0x000fca0008000000 */
.L_x_91:
        /* <DEDUP_REMOVED lines=19> */
[----:B------:R-:W-:Y:S01]  /*6690*/  @P5 IMAD.MOV.U32 R16, RZ, RZ, R8 ;  /* 0x000000ffff105224 */ /* 0x000fe200078e0008 */
[-C--:B------:R-:W-:Y:S02]  /*66a0*/  @P1 MOV R12, R8.reuse ;  /* 0x00000008000c1202 */ /* 0x080fe40000000f00 */
[-C--:B------:R-:W-:Y:S02]  /*66b0*/  @P3 MOV R14, R8.reuse ;  /* 0x00000008000e3202 */ /* 0x080fe40000000f00 */
        /* <DEDUP_REMOVED lines=15> */
[-C--:B------:R-:W-:Y:S02]  /*67b0*/  @P3 MOV R8, R6.reuse ;  /* 0x0000000600083202 */ /* 0x080fe40000000f00 */
[C---:B------:R-:W-:Y:S01]  /*67c0*/  ISETP.EQ.AND P3, PT, R17.reuse, -0x4, PT ;  /* 0xfffffffc1100780c */ /* 0x040fe20003f62270 */
[----:B------:R-:W-:Y:S01]  /*67d0*/  @P4 IMAD.MOV.U32 R8, RZ, RZ, R12 ;  /* 0x000000ffff084224 */ /* 0x000fe200078e000c */
[----:B------:R-:W-:Y:S02]  /*67e0*/  @P4 MOV R9, R6 ;  /* 0x0000000600094202 */ /* 0x000fe40000000f00 */
[----:B------:R-:W-:Y:S02]  /*67f0*/  ISETP.EQ.AND P4, PT, R17, 0x4, PT ;  /* 0x000000041100780c */ /* 0x000fe40003f82270 */
[----:B------:R-:W-:Y:S02]  /*6800*/  @P2 MOV R8, R13 ;  /* 0x0000000d00082202 */ /* 0x000fe40000000f00 */
[----:B------:R-:W-:Y:S01]  /*6810*/  @P1 MOV R8, R14 ;  /* 0x0000000e00081202 */ /* 0x000fe20000000f00 */
[----:B------:R-:W-:Y:S01]  /*6820*/  @P0 IMAD.MOV.U32 R8, RZ, RZ, R15 ;  /* 0x000000ffff080224 */ /* 0x000fe200078e000f */
[----:B------:R-:W-:Y:S01]  /*6830*/  @P2 MOV R9, R12 ;  /* 0x0000000c00092202 */ /* 0x000fe20000000f00 */
[----:B------:R-:W-:Y:S01]  /*6840*/  @P1 IMAD.MOV.U32 R9, RZ, RZ, R13 ;  /* 0x000000ffff091224 */ /* 0x000fe200078e000d */
[----:B------:R-:W-:-:S02]  /*6850*/  @P0 MOV R9, R14 ;  /* 0x0000000e00090202 */ /* 0x000fc40000000f00 */
[----:B------:R-:W-:Y:S02]  /*6860*/  @P3 MOV R8, R16 ;  /* 0x0000001000083202 */ /* 0x000fe40000000f00 */
[----:B------:R-:W-:Y:S02]  /*6870*/  @P5 MOV R8, R7 ;  /* 0x0000000700085202 */ /* 0x000fe40000000f00 */
[----:B------:R-:W-:Y:S01]  /*6880*/  @P3 MOV R9, R15 ;  /* 0x0000000f00093202 */ /* 0x000fe20000000f00 */
[----:B------:R-:W-:Y:S01]  /*6890*/  @P5 IMAD.MOV.U32 R9, RZ, RZ, R16 ;  /* 0x000000ffff095224 */ /* 0x000fe200078e0010 */
[----:B------:R-:W-:Y:S01]  /*68a0*/  @P4 MOV R9, R7 ;  /* 0x0000000700094202 */ /* 0x000fe20000000f00 */
[----:B------:R-:W-:Y:S01]  /*68b0*/  IMAD.MOV.U32 R10, RZ, RZ, R8 ;  /* 0x000000ffff0a7224 */ /* 0x000fe200078e0008 */
[----:B------:R-:W-:Y:S06]  /*68c0*/  @!P6 BRA `(.L_x_93) ;  /* 0x000000000028e947 */ /* 0x000fec0003800000 */
[----:B------:R-:W-:Y:S02]  /*68d0*/  @P1 MOV R6, R12 ;  /* 0x0000000c00061202 */ /* 0x000fe40000000f00 */
[----:B------:R-:W-:Y:S01]  /*68e0*/  @P0 MOV R6, R13 ;  /* 0x0000000d00060202 */ /* 0x000fe20000000f00 */
[----:B------:R-:W-:Y:S01]  /*68f0*/  @P3 IMAD.MOV.U32 R6, RZ, RZ, R14 ;  /* 0x000000ffff063224 */ /* 0x000fe200078e000e */
[----:B------:R-:W-:Y:S02]  /*6900*/  ISETP.EQ.AND P0, PT, R17, 0x8, PT ;  /* 0x000000081100780c */ /* 0x000fe40003f02270 */
[----:B------:R-:W-:Y:S02]  /*6910*/  @P5 MOV R6, R15 ;  /* 0x0000000f00065202 */ /* 0x000fe40000000f00 */
[----:B------:R-:W-:Y:S02]  /*6920*/  @P4 MOV R6, R16 ;  /* 0x0000001000064202 */ /* 0x000fe40000000f00 */
[----:B------:R-:W-:-:S04]  /*6930*/  LOP3.LUT R11, R11, 0x1f, RZ, 0xc0, !PT ;  /* 0x0000001f0b0b7812 */ /* 0x000fc800078ec0ff */
[----:B------:R-:W-:-:S03]  /*6940*/  SHF.L.W.U32.HI R10, R9, R11, R10 ;  /* 0x0000000b090a7219 */ /* 0x000fc60000010e0a */
[----:B------:R-:W-:-:S05]  /*6950*/  @P0 IMAD.MOV.U32 R6, RZ, RZ, R7 ;  /* 0x000000ffff060224 */ /* 0x000fca00078e0007 */
[----:B------:R-:W-:-:S07]  /*6960*/  SHF.L.W.U32.HI R9, R6, R11, R9 ;  /* 0x0000000b06097219 */ /* 0x000fce0000010e09 */
.L_x_93:
[----:B------:R-:W-:Y:S05]  /*6970*/  BSYNC.RECONVERGENT B3 ;  /* 0x0000000000037941 */ /* 0x000fea0003800200 */
.L_x_92:
        /* <DEDUP_REMOVED lines=18> */
.L_x_90:
[----:B------:R-:W-:Y:S05]  /*6aa0*/  BSYNC.RECONVERGENT B2 ;  /* 0x0000000000027941 */ /* 0x000fea0003800200 */
.L_x_89:
[----:B------:R-:W-:Y:S01]  /*6ab0*/  LOP3.LUT R10, R10, 0x3, RZ, 0xc0, !PT ;  /* 0x000000030a0a7812 */ /* 0x000fe200078ec0ff */
[----:B------:R-:W-:Y:S01]  /*6ac0*/  MUFU.RSQ R12, |R5| ;  /* 0x40000005000c7308 */ /* 0x000fe20000001400 */
[----:B------:R-:W-:Y:S02]  /*6ad0*/  MOV R7, 0x3fc90fdb ;  /* 0x3fc90fdb00077802 */ /* 0x000fe40000000f00 */
[----:B------:R-:W-:Y:S02]  /*6ae0*/  I2FP.F32.U32 R10, R10 ;  /* 0x0000000a000a7245 */ /* 0x000fe40000201000 */
[----:B------:R-:W-:-:S03]  /*6af0*/  MOV R11, 0x3e2aaaa8 ;  /* 0x3e2aaaa8000b7802 */ /* 0x000fc60000000f00 */
[----:B------:R-:W-:Y:S01]  /*6b00*/  FFMA R7, R10, R7, -2.3561944961547851562 ;  /* 0xc016cbe40a077423 */ /* 0x000fe20000000007 */
[----:B------:R-:W-:-:S03]  /*6b10*/  IMAD.MOV.U32 R10, RZ, RZ, 0x3c0885e4 ;  /* 0x3c0885e4ff0a7424 */ /* 0x000fc600078e00ff */
        /* <DEDUP_REMOVED lines=14> */
[----:B------:R-:W-:-:S02]  /*6c00*/  FSEL R11, -R11, -0.4999999701976776123, !P0 ;  /* 0xbeffffff0b0b7808 */ /* 0x000fc40004000100 */
[----:B------:R-:W-:Y:S02]  /*6c10*/  FSEL R6, R6, -0.00019574658654164522886, P0 ;  /* 0xb94d415306067808 */ /* 0x000fe40000000000 */
[----:B------:R-:W-:Y:S01]  /*6c20*/  FSEL R0, R7, 1, !P0 ;  /* 0x3f80000007007808 */ /* 0x000fe20004000000 */
[----:B------:R-:W-:Y:S02]  /*6c30*/  FMUL R7, R12, 0.79788458347320556641 ;  /* 0x3f4c422a0c077820 */ /* 0x000fe40000400000 */
[C---:B------:R-:W-:Y:S02]  /*6c40*/  FFMA R6, R9.reuse, R6, R8 ;  /* 0x0000000609067223 */ /* 0x040fe40000000008 */
[----:B------:R-:W-:Y:S02]  /*6c50*/  FMUL R7, R2, R7 ;  /* 0x0000000702077220 */ /* 0x000fe40000400000 */
[C---:B------:R-:W-:Y:S01]  /*6c60*/  FFMA R6, R9.reuse, R6, R11 ;  /* 0x0000000609067223 */ /* 0x040fe2000000000b */
[----:B------:R-:W-:-:S04]  /*6c70*/  FFMA R9, R9, R0, RZ ;  /* 0x0000000009097223 */ /* 0x000fc800000000ff */
[----:B------:R-:W-:-:S04]  /*6c80*/  FFMA R0, R9, R6, R0 ;  /* 0x0000000609007223 */ /* 0x000fc80000000000 */
[----:B------:R-:W-:-:S04]  /*6c90*/  @P1 FADD R0, RZ, -R0 ;  /* 0x80000000ff001221 */ /* 0x000fc80000000000 */
[----:B------:R-:W-:-:S07]  /*6ca0*/  FMUL R7, R7, R0 ;  /* 0x0000000007077220 */ /* 0x000fce0000400000 */
.L_x_88:
[----:B------:R-:W-:Y:S05]  /*6cb0*/  BSYNC.RECONVERGENT B1 ;  /* 0x0000000000017941 */ /* 0x000fea0003800200 */
.L_x_86:
[C---:B------:R-:W-:Y:S02]  /*6cc0*/  VIADD R0, R3.reuse, 0xc0d55555 ;  /* 0xc0d5555503007836 */ /* 0x040fe40000000000 */
[----:B------:R-:W-:Y:S01]  /*6cd0*/  HFMA2 R9, -RZ, RZ, 1.5048828125, 33.21875 ;  /* 0x3e055027ff097431 */ /* 0x000fe200000001ff */
[----:B------:R-:W-:Y:S01]  /*6ce0*/  UMOV UR4, 0x3f800000 ;  /* 0x3f80000000047882 */ /* 0x000fe20000000000 */
[----:B------:R-:W-:Y:S01]  /*6cf0*/  ISETP.GT.U32.AND P1, PT, R3, 0x7f7fffff, PT ;  /* 0x7f7fffff0300780c */ /* 0x000fe20003f24070 */
[----:B------:R-:W-:Y:S01]  /*6d00*/  IMAD.U32 R10, RZ, RZ, UR4 ;  /* 0x00000004ff0a7e24 */ /* 0x000fe2000f8e00ff */
[----:B------:R-:W-:Y:S01]  /*6d10*/  LOP3.LUT R0, R0, 0xff800000, RZ, 0xc0, !PT ;  /* 0xff80000000007812 */ /* 0x000fe200078ec0ff */
[----:B------:R-:W-:Y:S01]  /*6d20*/  BSSY.RECONVERGENT B1, `(.L_x_94) ;  /* 0x0000022000017945 */ /* 0x000fe20003800200 */
[----:B------:R-:W-:Y:S01]  /*6d30*/  FSETP.GEU.AND P0, PT, |R5|, 1.000000003171076851e-30, PT ;  /* 0x0da242600500780b */ /* 0x000fe20003f0e200 */
[----:B------:R-:W-:Y:S01]  /*6d40*/  FCHK P2, -R10, |R5| ;  /* 0x400000050a007302 */ /* 0x000fe20000040100 */
[----:B------:R-:W-:-:S02]  /*6d50*/  IADD3 R2, PT, PT, R3, -R0, RZ ;  /* 0x8000000003027210 */ /* 0x000fc40007ffe0ff */
[----:B------:R-:W-:Y:S02]  /*6d60*/  I2FP.F32.S32 R0, R0 ;  /* 0x0000000000007245 */ /* 0x000fe40000201400 */
[----:B------:R-:W-:Y:S01]  /*6d70*/  FSEL R7, |R7|, R7, !P0 ;  /* 0x0000000707077208 */ /* 0x000fe20004000200 */
[----:B------:R-:W-:Y:S02]  /*6d80*/  FADD R6, R2, -1 ;  /* 0xbf80000002067421 */ /* 0x000fe40000000000 */
[----:B------:R-:W0:Y:S01]  /*6d90*/  MUFU.RCP R2, |R5| ;  /* 0x4000000500027308 */ /* 0x000e220000001000 */
[----:B------:R-:W-:Y:S01]  /*6da0*/  FFMA R0, R0, 1.1920928955078125e-07, RZ ;  /* 0x3400000000007823 */ /* 0x000fe200000000ff */
[----:B------:R-:W-:-:S04]  /*6db0*/  FFMA R9, R6, -R9, 0.14084610342979431152 ;  /* 0x3e1039f606097423 */ /* 0x000fc80000000809 */
[----:B------:R-:W-:-:S04]  /*6dc0*/  FFMA R9, R6, R9, -0.12148627638816833496 ;  /* 0xbdf8cdcc06097423 */ /* 0x000fc80000000009 */
[----:B------:R-:W-:-:S04]  /*6dd0*/  FFMA R9, R6, R9, 0.13980610668659210205 ;  /* 0x3e0f295506097423 */ /* 0x000fc80000000009 */
[----:B------:R-:W-:Y:S01]  /*6de0*/  FFMA R9, R6, R9, -0.16684235632419586182 ;  /* 0xbe2ad8b906097423 */ /* 0x000fe20000000009 */
[----:B0-----:R-:W-:-:S03]  /*6df0*/  FFMA R11, -|R5|, R2, 1 ;  /* 0x3f800000050b7423 */ /* 0x001fc60000000302 */
[----:B------:R-:W-:Y:S01]  /*6e00*/  FFMA R9, R6, R9, 0.20012299716472625732 ;  /* 0x3e4ced0b06097423 */ /* 0x000fe20000000009 */
[----:B------:R-:W-:-:S03]  /*6e10*/  FFMA R2, R2, R11, R2 ;  /* 0x0000000b02027223 */ /* 0x000fc60000000002 */
[----:B------:R-:W-:Y:S01]  /*6e20*/  FFMA R9, R6, R9, -0.24999669194221496582 ;  /* 0xbe7fff2206097423 */ /* 0x000fe20000000009 */
[----:B------:R-:W-:-:S03]  /*6e30*/  FFMA R3, R2, -1, RZ ;  /* 0xbf80000002037823 */ /* 0x000fc600000000ff */
[----:B------:R-:W-:Y:S01]  /*6e40*/  FFMA R9, R6, R9, 0.33333182334899902344 ;  /* 0x3eaaaa7806097423 */ /* 0x000fe20000000009 */
[----:B------:R-:W-:-:S03]  /*6e50*/  FFMA R8, -|R5|, R3, -1 ;  /* 0xbf80000005087423 */ /* 0x000fc60000000303 */
[----:B------:R-:W-:Y:S01]  /*6e60*/  FFMA R9, R6, R9, -0.5 ;  /* 0xbf00000006097423 */ /* 0x000fe20000000009 */
[----:B------:R-:W-:-:S03]  /*6e70*/  FFMA R3, R2, R8, R3 ;  /* 0x0000000802037223 */ /* 0x000fc60000000003 */
[----:B------:R-:W-:Y:S01]  /*6e80*/  FMUL R9, R6, R9 ;  /* 0x0000000906097220 */ /* 0x000fe20000400000 */
[----:B------:R-:W-:-:S03]  /*6e90*/  FMUL R2, R5, R5 ;  /* 0x0000000505027220 */ /* 0x000fc60000400000 */
[----:B------:R-:W-:-:S04]  /*6ea0*/  FFMA R9, R6, R9, R6 ;  /* 0x0000000906097223 */ /* 0x000fc80000000006 */
[----:B------:R-:W-:Y:S01]  /*6eb0*/  FFMA R6, R0, 0.69314718246459960938, R9 ;  /* 0x3f31721800067823 */ /* 0x000fe20000000009 */
[----:B------:R-:W-:-:S05]  /*6ec0*/  MOV R0, 0x7f800000 ;  /* 0x7f80000000007802 */ /* 0x000fca0000000f00 */
[----:B------:R-:W-:Y:S01]  /*6ed0*/  @P1 FFMA R6, |R5|, R0, +INF ;  /* 0x7f80000005061423 */ /* 0x000fe20000000200 */
[----:B------:R-:W-:Y:S06]  /*6ee0*/  @!P2 BRA `(.L_x_95) ;  /* 0x000000000014a947 */ /* 0x000fec0003800000 */
[----:B------:R-:W-:Y:S01]  /*6ef0*/  MOV R0, 0xbf800000 ;  /* 0xbf80000000007802 */ /* 0x000fe20000000f00 */
[----:B------:R-:W-:Y:S01]  /*6f00*/  FADD R3, |R5|, -RZ ;  /* 0x800000ff05037221 */ /* 0x000fe20000000200 */
[----:B------:R-:W-:-:S07]  /*6f10*/  MOV R10, 0x6f30 ;  /* 0x00006f30000a7802 */ /* 0x000fce0000000f00 */
[----:B------:R-:W-:Y:S05]  /*6f20*/  CALL.REL.NOINC `($__internal_0_$__cuda_sm3x_div_rn_noftz_f32_slowpath) ;  /* 0x0000000c00647944 */ /* 0x000fea0003c00000 */
[----:B------:R-:W-:-:S07]  /*6f30*/  IMAD.MOV.U32 R3, RZ, RZ, R0 ;  /* 0x000000ffff037224 */ /* 0x000fce00078e0000 */
.L_x_95:
[----:B------:R-:W-:Y:S05]  /*6f40*/  BSYNC.RECONVERGENT B1 ;  /* 0x0000000000017941 */ /* 0x000fea0003800200 */
.L_x_94:
[----:B------:R-:W-:Y:S02]  /*6f50*/  HFMA2 R9, -RZ, RZ, 0.18994140625, 870 ;  /* 0x321462ccff097431 */ /* 0x000fe400000001ff */
[----:B------:R-:W-:-:S04]  /*6f60*/  FFMA R3, R6, R7, R3 ;  /* 0x0000000706037223 */ /* 0x000fc80000000003 */
[----:B------:R-:W-:Y:S01]  /*6f70*/  FMUL R0, R3, 0.63661974668502807617 ;  /* 0x3f22f98303007820 */ /* 0x000fe20000400000 */
[----:B------:R-:W-:-:S04]  /*6f80*/  FFMA R9, R2, R9, -9.9208705250930506736e-07 ;  /* 0xb58527da02097423 */ /* 0x000fc80000000009 */
[----:B------:R-:W-:-:S04]  /*6f90*/  FFMA R9, R2, R9, 7.1642141847405582666e-05 ;  /* 0x38963e9502097423 */ /* 0x000fc80000000009 */
[----:B------:R-:W-:-:S04]  /*6fa0*/  FFMA R9, R2, R9, -0.0029553051572293043137 ;  /* 0xbb41adcb02097423 */ /* 0x000fc80000000009 */
[----:B------:R-:W-:-:S04]  /*6fb0*/  FFMA R9, R2, R9, 0.054348688572645187378 ;  /* 0x3d5e9cbb02097423 */ /* 0x000fc80000000009 */
[----:B------:R-:W-:-:S04]  /*6fc0*/  FFMA R9, R2, R9, -0.19605709612369537354 ;  /* 0xbe48c33102097423 */ /* 0x000fc80000000009 */
[----:B------:R-:W-:Y:S01]  /*6fd0*/  FFMA R0, |R5|, R9, R0 ;  /* 0x0000000905007223 */ /* 0x000fe20000000200 */
[----:B------:R-:W-:Y:S06]  /*6fe0*/  BRA `(.L_x_84) ;  /* 0x0000000c00187947 */ /* 0x000fec0003800000 */
.L_x_85:
[----:B------:R-:W-:-:S13]  /*6ff0*/  FSETP.GTU.AND P0, PT, |R5|, 3.8134112358093261719, PT ;  /* 0x40740eee0500780b */ /* 0x000fda0003f0c200 */
[----:B------:R-:W-:Y:S05]  /*7000*/  @P0 BRA `(.L_x_96) ;  /* 0x0000000000380947 */ /* 0x000fea0003800000 */
[----:B------:R-:W-:Y:S01]  /*7010*/  FADD R0, |R5|, -2.1971414089202880859 ;  /* 0xc00c9df705007421 */ /* 0x000fe20000000200 */
[----:B------:R-:W-:-:S03]  /*7020*/  MOV R3, 0x3789e29d ;  /* 0x3789e29d00037802 */ /* 0x000fc60000000f00 */
        /* <DEDUP_REMOVED lines=12> */
.L_x_96:
[----:B------:R-:W-:-:S13]  /*70f0*/  FSETP.GTU.AND P0, PT, |R5|, 7.0128436088562011719, PT ;  /* 0x40e069370500780b */ /* 0x000fda0003f0c200 */
[----:B------:R-:W-:Y:S05]  /*7100*/  @P0 BRA `(.L_x_97) ;  /* 0x0000000000380947 */ /* 0x000fea0003800000 */
[----:B------:R-:W-:Y:S01]  /*7110*/  FADD R0, |R5|, -5.4296808242797851562 ;  /* 0xc0adbff205007421 */ /* 0x000fe20000000200 */
[----:B------:R-:W-:-:S03]  /*7120*/  IMAD.MOV.U32 R3, RZ, RZ, 0x32be57d0 ;  /* 0x32be57d0ff037424 */ /* 0x000fc600078e00ff */
        /* <DEDUP_REMOVED lines=12> */
.L_x_97:
[----:B------:R-:W-:-:S13]  /*71f0*/  FSETP.GTU.AND P0, PT, |R5|, 10.172579765319824219, PT ;  /* 0x4122c2e30500780b */ /* 0x000fda0003f0c200 */
[----:B------:R-:W-:Y:S05]  /*7200*/  @P0 BRA `(.L_x_98) ;  /* 0x0000000000340947 */ /* 0x000fea0003800000 */
[----:B------:R-:W-:Y:S02]  /*7210*/  HFMA2 R3, -RZ, RZ, 0.3154296875, -15384 ;  /* 0x350cf383ff037431 */ /* 0x000fe400000001ff */
[----:B------:R-:W-:-:S04]  /*7220*/  FADD R0, |R5|, -8.5960054397583007812 ;  /* 0xc109893d05007421 */ /* 0x000fc80000000200 */
        /* <DEDUP_REMOVED lines=11> */
.L_x_98:
[----:B------:R-:W-:Y:S02]  /*72e0*/  FSETP.NEU.AND P0, PT, |R5|, +INF , PT ;  /* 0x7f8000000500780b */ /* 0x000fe40003f0d200 */
[----:B------:R-:W-:-:S11]  /*72f0*/  MOV R0, RZ ;  /* 0x000000ff00007202 */ /* 0x000fd60000000f00 */
[----:B------:R-:W-:Y:S05]  /*7300*/  @!P0 BRA `(.L_x_84) ;  /* 0x0000000800508947 */ /* 0x000fea0003800000 */
[----:B------:R-:W0:Y:S01]  /*7310*/  MUFU.RCP R0, |R5| ;  /* 0x4000000500007308 */ /* 0x000e220000001000 */
[----:B------:R-:W-:Y:S01]  /*7320*/  IMAD.MOV.U32 R3, RZ, RZ, 0x3fe4e1ab ;  /* 0x3fe4e1abff037424 */ /* 0x000fe200078e00ff */
[----:B------:R-:W-:Y:S01]  /*7330*/  MOV R7, 0x3f267f60 ;  /* 0x3f267f6000077802 */ /* 0x000fe20000000f00 */
[----:B------:R-:W-:Y:S05]  /*7340*/  BSSY.RECONVERGENT B1, `(.L_x_99) ;  /* 0x0000073000017945 */ /* 0x000fea0003800200 */
[----:B------:R-:W1:Y:S01]  /*7350*/  MUFU.RSQ R8, |R5| ;  /* 0x4000000500087308 */ /* 0x000e620000001400 */
[----:B0-----:R-:W-:-:S04]  /*7360*/  FMUL R2, R0, R0 ;  /* 0x0000000000027220 */ /* 0x001fc80000400000 */
[C---:B------:R-:W-:Y:S01]  /*7370*/  FFMA R3, R2.reuse, -R3, 0.3661168515682220459 ;  /* 0x3ebb73ab02037423 */ /* 0x040fe20000000803 */
[----:B------:R-:W-:-:S03]  /*7380*/  FFMA R7, R2, R7, -0.19206070899963378906 ;  /* 0xbe44ab9002077423 */ /* 0x000fc60000000007 */
[C---:B------:R-:W-:Y:S01]  /*7390*/  FFMA R3, R2.reuse, R3, -0.16404506564140319824 ;  /* 0xbe27fb6e02037423 */ /* 0x040fe20000000003 */
[----:B------:R-:W-:-:S03]  /*73a0*/  FFMA R7, R2, R7, 0.1874952167272567749 ;  /* 0x3e3ffebf02077423 */ /* 0x000fc60000000007 */
[C---:B------:R-:W-:Y:S01]  /*73b0*/  FFMA R3, R2.reuse, R3, 0.3749999701976776123 ;  /* 0x3ebfffff02037423 */ /* 0x040fe20000000003 */
[----:B------:R-:W-:Y:S01]  /*73c0*/  FFMA R2, R2, R7, 1 ;  /* 0x3f80000002027423 */ /* 0x000fe20000000007 */
[----:B-1----:R-:W-:Y:S02]  /*73d0*/  FMUL R7, R8, 0.79788458347320556641 ;  /* 0x3f4c422a08077820 */ /* 0x002fe40000400000 */
[----:B------:R-:W-:Y:S02]  /*73e0*/  FFMA R0, R0, R3, |R5| ;  /* 0x0000000300007223 */ /* 0x000fe40000000405 */
[----:B------:R-:W-:Y:S02]  /*73f0*/  FMUL R2, R7, R2 ;  /* 0x0000000207027220 */ /* 0x000fe40000400000 */
        /* <DEDUP_REMOVED lines=15> */
[----:B------:R-:W0:Y:S01]  /*74f0*/  LDCU.64 UR8, c[0x4][URZ] ;  /* 0x01000000ff0877ac */ /* 0x000e220008000a00 */
[----:B------:R-:W-:Y:S01]  /*7500*/  LOP3.LUT R17, R7, 0x80000000, RZ, 0xfc, !PT ;  /* 0x8000000007117812 */ /* 0x000fe200078efcff */
[----:B------:R-:W-:Y:S01]  /*7510*/  UMOV UR4, URZ ;  /* 0x000000ff00047c82 */ /* 0x000fe20008000000 */
[----:B------:R-:W-:-:S05]  /*7520*/  UMOV UR5, URZ ;  /* 0x000000ff00057c82 */ /* 0x000fca0008000000 */
.L_x_101:
        /* <DEDUP_REMOVED lines=42> */
[----:B------:R-:W-:Y:S02]  /*77d0*/  ISETP.EQ.AND P4, PT, R11, 0x4, PT ;  /* 0x000000040b00780c */ /* 0x000fe40003f82270 */
[----:B------:R-:W-:Y:S02]  /*77e0*/  @P1 MOV R7, R14 ;  /* 0x0000000e00071202 */ /* 0x000fe40000000f00 */
[----:B------:R-:W-:-:S02]  /*77f0*/  @P0 MOV R7, R15 ;  /* 0x0000000f00070202 */ /* 0x000fc40000000f00 */
[----:B------:R-:W-:Y:S02]  /*7800*/  @P2 MOV R8, R12 ;  /* 0x0000000c00082202 */ /* 0x000fe40000000f00 */
[----:B------:R-:W-:Y:S01]  /*7810*/  @P1 MOV R8, R13 ;  /* 0x0000000d00081202 */ /* 0x000fe20000000f00 */
[----:B------:R-:W-:Y:S01]  /*7820*/  @P3 IMAD.MOV.U32 R7, RZ, RZ, R16 ;  /* 0x000000ffff073224 */ /* 0x000fe200078e0010 */
[----:B------:R-:W-:Y:S01]  /*7830*/  @P5 MOV R7, R3 ;  /* 0x0000000300075202 */ /* 0x000fe20000000f00 */
[----:B------:R-:W-:Y:S01]  /*7840*/  @P0 IMAD.MOV.U32 R8, RZ, RZ, R14 ;  /* 0x000000ffff080224 */ /* 0x000fe200078e000e */
[----:B------:R-:W-:Y:S02]  /*7850*/  @P3 MOV R8, R15 ;  /* 0x0000000f00083202 */ /* 0x000fe40000000f00 */
[----:B------:R-:W-:Y:S01]  /*7860*/  @P5 MOV R8, R16 ;  /* 0x0000001000085202 */ /* 0x000fe20000000f00 */
[----:B------:R-:W-:Y:S01]  /*7870*/  @P4 IMAD.MOV.U32 R8, RZ, RZ, R3 ;  /* 0x000000ffff084224 */ /* 0x000fe200078e0003 */
        /* <DEDUP_REMOVED lines=8> */
[----:B------:R-:W-:-:S04]  /*7900*/  LOP3.LUT R9, R9, 0x1f, RZ, 0xc0, !PT ;  /* 0x0000001f09097812 */ /* 0x000fc800078ec0ff */
[----:B------:R-:W-:-:S03]  /*7910*/  SHF.L.W.U32.HI R10, R8, R9, R10 ;  /* 0x00000009080a7219 */ /* 0x000fc60000010e0a */
[----:B------:R-:W-:-:S04]  /*7920*/  @P0 MOV R6, R3 ;  /* 0x0000000300060202 */ /* 0x000fc80000000f00 */
[----:B------:R-:W-:-:S07]  /*7930*/  SHF.L.W.U32.HI R8, R6, R9, R8 ;  /* 0x0000000906087219 */ /* 0x000fce0000010e08 */
.L_x_103:
[----:B------:R-:W-:Y:S05]  /*7940*/  BSYNC.RECONVERGENT B2 ;  /* 0x0000000000027941 */ /* 0x000fea0003800200 */
.L_x_102:
        /* <DEDUP_REMOVED lines=12> */
[----:B------:R-:W-:-:S03]  /*7a10*/  ISETP.GE.AND P0, PT, R0, RZ, PT ;  /* 0x000000ff0000720c */ /* 0x000fc60003f06270 */
[----:B------:R-:W-:-:S05]  /*7a20*/  IMAD.MOV R0, RZ, RZ, -R3 ;  /* 0x000000ffff007224 */ /* 0x000fca00078e0a03 */
[----:B------:R-:W-:Y:S01]  /*7a30*/  @!P1 MOV R3, R0 ;  /* 0x0000000000039202 */ /* 0x000fe20000000f00 */
[----:B0-----:R-:W-:-:S10]  /*7a40*/  DMUL R6, R6, UR4 ;  /* 0x0000000406067c28 */ /* 0x001fd40008000000 */
[----:B------:R-:W0:Y:S02]  /*7a50*/  F2F.F32.F64 R6, R6 ;  /* 0x0000000600067310 */ /* 0x000e240000301000 */
[----:B0-----:R-:W-:-:S07]  /*7a60*/  FSEL R8, -R6, R6, !P0 ;  /* 0x0000000606087208 */ /* 0x001fce0004000100 */
.L_x_100:
[----:B------:R-:W-:Y:S05]  /*7a70*/  BSYNC.RECONVERGENT B1 ;  /* 0x0000000000017941 */ /* 0x000fea0003800200 */
.L_x_99:
[----:B------:R-:W-:Y:S01]  /*7a80*/  HFMA2 R0, -RZ, RZ, 1.9462890625, 0.0004794597625732421875 ;  /* 0x3fc90fdbff007431 */ /* 0x000fe200000001ff */
[----:B------:R-:W-:Y:S01]  /*7a90*/  LOP3.LUT R3, R3, 0x3, RZ, 0xc0, !PT ;  /* 0x0000000303037812 */ /* 0x000fe200078ec0ff */
[----:B------:R-:W-:Y:S01]  /*7aa0*/  HFMA2 R10, -RZ, RZ, 1.541015625, -0.052001953125 ;  /* 0x3e2aaaa8ff0a7431 */ /* 0x000fe200000001ff */
[----:B------:R-:W-:Y:S02]  /*7ab0*/  MOV R9, 0x3c0885e4 ;  /* 0x3c0885e400097802 */ /* 0x000fe40000000f00 */
[----:B------:R-:W-:-:S05]  /*7ac0*/  I2FP.F32.U32 R3, R3 ;  /* 0x0000000300037245 */ /* 0x000fca0000201000 */
[----:B------:R-:W-:-:S04]  /*7ad0*/  FFMA R3, R3, R0, -3.9269907474517822266 ;  /* 0xc07b53d103037423 */ /* 0x000fc80000000000 */
[----:B------:R-:W-:Y:S01]  /*7ae0*/  FADD R3, R3, R8 ;  /* 0x0000000803037221 */ /* 0x000fe20000000000 */
[----:B------:R-:W-:-:S03]  /*7af0*/  IMAD.MOV.U32 R8, RZ, RZ, 0x37cbac00 ;  /* 0x37cbac00ff087424 */ /* 0x000fc600078e00ff */
[----:B------:R-:W-:-:S06]  /*7b00*/  FMUL R0, R3, 0.63661974668502807617 ;  /* 0x3f22f98303007820 */ /* 0x000fcc0000400000 */
[----:B------:R-:W0:Y:S02]  /*7b10*/  F2I.NTZ R0, R0 ;  /* 0x0000000000007305 */ /* 0x000e240000203100 */
[----:B0-----:R-:W-:-:S05]  /*7b20*/  I2FP.F32.S32 R6, R0 ;  /* 0x0000000000067245 */ /* 0x001fca0000201400 */
[----:B------:R-:W-:-:S04]  /*7b30*/  FFMA R3, R6, -1.5707962512969970703, R3 ;  /* 0xbfc90fda06037823 */ /* 0x000fc80000000003 */
[----:B------:R-:W-:Y:S01]  /*7b40*/  FFMA R3, R6, -7.5497894158615963534e-08, R3 ;  /* 0xb3a2216806037823 */ /* 0x000fe20000000003 */
[C---:B------:R-:W-:Y:S01]  /*7b50*/  LOP3.LUT R6, R0.reuse, 0x1, RZ, 0xc0, !PT ;  /* 0x0000000100067812 */ /* 0x040fe200078ec0ff */
[----:B------:R-:W-:Y:S02]  /*7b60*/  VIADD R0, R0, 0x1 ;  /* 0x0000000100007836 */ /* 0x000fe40000000000 */
        /* <DEDUP_REMOVED lines=14> */
.L_x_84:
[----:B------:R-:W-:Y:S05]  /*7c50*/  BSYNC.RECONVERGENT B0 ;  /* 0x0000000000007941 */ /* 0x000fea0003800200 */
.L_x_80:
[----:B------:R-:W-:-:S04]  /*7c60*/  FSETP.GEU.AND P0, PT, R5, RZ, PT ;  /* 0x000000ff0500720b */ /* 0x000fc80003f0e000 */
[----:B------:R-:W-:-:S09]  /*7c70*/  FSEL R13, R0, +QNAN , P0 ;  /* 0x7fffffff000d7808 */ /* 0x000fd20000000000 */
.L_x_64:
[----:B------:R-:W0:Y:S02]  /*7c80*/  LDC.64 R2, c[0x0][0x380] ;  /* 0x0000e000ff027b82 */ /* 0x000e240000000a00 */
[----:B0-----:R-:W-:-:S05]  /*7c90*/  IMAD.WIDE R4, R4, 0x4, R2 ;  /* 0x0000000404047825 */ /* 0x001fca00078e0202 */
[----:B------:R-:W-:Y:S01]  /*7ca0*/  STG.E desc[UR6][R4.64], R13 ;  /* 0x0000000d04007986 */ /* 0x000fe2000c101906 */
[----:B------:R-:W-:Y:S05]  /*7cb0*/  EXIT ;  /* 0x000000000000794d */ /* 0x000fea0003800000 */
        .weak           $__internal_0_$__cuda_sm3x_div_rn_noftz_f32_slowpath
        .type           $__internal_0_$__cuda_sm3x_div_rn_noftz_f32_slowpath,@function
        .size           $__internal_0_$__cuda_sm3x_div_rn_noftz_f32_slowpath,(.L_x_116 - $__internal_0_$__cuda_sm3x_div_rn_noftz_f32_slowpath)
$__internal_0_$__cuda_sm3x_div_rn_noftz_f32_slowpath:
[--C-:B------:R-:W-:Y:S01]  /*7cc0*/  SHF.R.U32.HI R8, RZ, 0x17, R3.reuse ;  /* 0x00000017ff087819 */ /* 0x100fe20000011603 */
[----:B------:R-:W-:Y:S01]  /*7cd0*/  BSSY.RECONVERGENT B2, `(.L_x_104) ;  /* 0x0000064000027945 */ /* 0x000fe20003800200 */
[----:B------:R-:W-:Y:S01]  /*7ce0*/  SHF.R.U32.HI R17, RZ, 0x17, R0 ;  /* 0x00000017ff117819 */ /* 0x000fe20000011600 */
[----:B------:R-:W-:Y:S01]  /*7cf0*/  IMAD.MOV.U32 R11, RZ, RZ, R3 ;  /* 0x000000ffff0b7224 */ /* 0x000fe200078e0003 */
[----:B------:R-:W-:Y:S02]  /*7d00*/  LOP3.LUT R8, R8, 0xff, RZ, 0xc0, !PT ;  /* 0x000000ff08087812 */ /* 0x000fe400078ec0ff */
[----:B------:R-:W-:Y:S02]  /*7d10*/  LOP3.LUT R17, R17, 0xff, RZ, 0xc0, !PT ;  /* 0x000000ff11117812 */ /* 0x000fe400078ec0ff */
[----:B------:R-:W-:Y:S02]  /*7d20*/  IADD3 R19, PT, PT, R8, -0x1, RZ ;  /* 0xffffffff08137810 */ /* 0x000fe40007ffe0ff */
[----:B------:R-:W-:-:S02]  /*7d30*/  IADD3 R9, PT, PT, R17, -0x1, RZ ;  /* 0xffffffff11097810 */ /* 0x000fc40007ffe0ff */
[----:B------:R-:W-:-:S04]  /*7d40*/  ISETP.GT.U32.AND P0, PT, R19, 0xfd, PT ;  /* 0x000000fd1300780c */ /* 0x000fc80003f04070 */
[----:B------:R-:W-:-:S13]  /*7d50*/  ISETP.GT.U32.OR P0, PT, R9, 0xfd, P0 ;  /* 0x000000fd0900780c */ /* 0x000fda0000704470 */
[----:B------:R-:W-:Y:S01]  /*7d60*/  @!P0 MOV R9, RZ ;  /* 0x000000ff00098202 */ /* 0x000fe20000000f00 */
[----:B------:R-:W-:Y:S06]  /*7d70*/  @!P0 BRA `(.L_x_105) ;  /* 0x0000000000608947 */ /* 0x000fec0003800000 */
[----:B------:R-:W-:Y:S02]  /*7d80*/  FSETP.GTU.FTZ.AND P0, PT, |R0|, +INF , PT ;  /* 0x7f8000000000780b */ /* 0x000fe40003f1c200 */
[----:B------:R-:W-:-:S04]  /*7d90*/  FSETP.GTU.FTZ.AND P1, PT, |R3|, +INF , PT ;  /* 0x7f8000000300780b */ /* 0x000fc80003f3c200 */
[----:B------:R-:W-:-:S13]  /*7da0*/  PLOP3.LUT P0, PT, P0, P1, PT, 0xf8, 0x8f ;  /* 0x00000000008f781c */ /* 0x000fda0000703f70 */
[----:B------:R-:W-:Y:S05]  /*7db0*/  @P0 BRA `(.L_x_106) ;  /* 0x0000000400500947 */ /* 0x000fea0003800000 */
[----:B------:R-:W-:-:S13]  /*7dc0*/  LOP3.LUT P0, RZ, R11, 0x7fffffff, R0, 0xc8, !PT ;  /* 0x7fffffff0bff7812 */ /* 0x000fda000780c800 */
[----:B------:R-:W-:Y:S05]  /*7dd0*/  @!P0 BRA `(.L_x_107) ;  /* 0x0000000400408947 */ /* 0x000fea0003800000 */
[C---:B------:R-:W-:Y:S02]  /*7de0*/  FSETP.NEU.FTZ.AND P0, PT, |R0|.reuse, +INF , PT ;  /* 0x7f8000000000780b */ /* 0x040fe40003f1d200 */
[----:B------:R-:W-:Y:S02]  /*7df0*/  FSETP.NEU.FTZ.AND P2, PT, |R3|, +INF , PT ;  /* 0x7f8000000300780b */ /* 0x000fe40003f5d200 */
[----:B------:R-:W-:-:S11]  /*7e00*/  FSETP.NEU.FTZ.AND P1, PT, |R0|, +INF , PT ;  /* 0x7f8000000000780b */ /* 0x000fd60003f3d200 */
[----:B------:R-:W-:Y:S05]  /*7e10*/  @!P2 BRA !P0, `(.L_x_107) ;  /* 0x000000040030a947 */ /* 0x000fea0004000000 */
[----:B------:R-:W-:-:S04]  /*7e20*/  LOP3.LUT P0, RZ, R0, 0x7fffffff, RZ, 0xc0, !PT ;  /* 0x7fffffff00ff7812 */ /* 0x000fc8000780c0ff */
[----:B------:R-:W-:-:S13]  /*7e30*/  PLOP3.LUT P0, PT, P2, P0, PT, 0x2f, 0xf2 ;  /* 0x0000000000f2781c */ /* 0x000fda0001700577 */
[----:B------:R-:W-:Y:S05]  /*7e40*/  @P0 BRA `(.L_x_108) ;  /* 0x00000004001c0947 */ /* 0x000fea0003800000 */
[----:B------:R-:W-:-:S04]  /*7e50*/  LOP3.LUT P0, RZ, R11, 0x7fffffff, RZ, 0xc0, !PT ;  /* 0x7fffffff0bff7812 */ /* 0x000fc8000780c0ff */
[----:B------:R-:W-:-:S13]  /*7e60*/  PLOP3.LUT P0, PT, P1, P0, PT, 0x2f, 0xf2 ;  /* 0x0000000000f2781c */ /* 0x000fda0000f00577 */
[----:B------:R-:W-:Y:S05]  /*7e70*/  @P0 BRA `(.L_x_109) ;  /* 0x0000000400040947 */ /* 0x000fea0003800000 */
[----:B------:R-:W-:Y:S02]  /*7e80*/  IADD3 R9, PT, PT, R17, -0x1, RZ ;  /* 0xffffffff11097810 */ /* 0x000fe40007ffe0ff */
[----:B------:R-:W-:Y:S02]  /*7e90*/  ISETP.GE.AND P1, PT, R19, RZ, PT ;  /* 0x000000ff1300720c */ /* 0x000fe40003f26270 */
[----:B------:R-:W-:-:S11]  /*7ea0*/  ISETP.GE.AND P0, PT, R9, RZ, PT ;  /* 0x000000ff0900720c */ /* 0x000fd60003f06270 */
[----:B------:R-:W-:Y:S02]  /*7eb0*/  @!P1 FFMA R11, R3, 1.84467440737095516160e+19, RZ ;  /* 0x5f800000030b9823 */ /* 0x000fe400000000ff */
[----:B------:R-:W-:Y:S01]  /*7ec0*/  @P0 IMAD.MOV.U32 R9, RZ, RZ, RZ ;  /* 0x000000ffff090224 */ /* 0x000fe200078e00ff */
[----:B------:R-:W-:Y:S01]  /*7ed0*/  @!P0 MOV R9, 0xffffffc0 ;  /* 0xffffffc000098802 */ /* 0x000fe20000000f00 */
[----:B------:R-:W-:-:S03]  /*7ee0*/  @!P0 FFMA R0, R0, 1.84467440737095516160e+19, RZ ;  /* 0x5f80000000008823 */ /* 0x000fc600000000ff */
[----:B------:R-:W-:-:S07]  /*7ef0*/  @!P1 IADD3 R9, PT, PT, R9, 0x40, RZ ;  /* 0x0000004009099810 */ /* 0x000fce0007ffe0ff */
.L_x_105:
[----:B------:R-:W-:Y:S01]  /*7f00*/  LEA R20, R8, 0xc0800000, 0x17 ;  /* 0xc080000008147811 */ /* 0x000fe200078eb8ff */
[----:B------:R-:W-:Y:S01]  /*7f10*/  BSSY.RECONVERGENT B3, `(.L_x_110) ;  /* 0x0000036000037945 */ /* 0x000fe20003800200 */
[----:B------:R-:W-:-:S03]  /*7f20*/  IADD3 R17, PT, PT, R17, -0x7f, RZ ;  /* 0xffffff8111117810 */ /* 0x000fc60007ffe0ff */
[----:B------:R-:W-:Y:S02]  /*7f30*/  IMAD.IADD R21, R11, 0x1, -R20 ;  /* 0x000000010b157824 */ /* 0x000fe400078e0a14 */
[----:B------:R-:W-:Y:S02]  /*7f40*/  IMAD R0, R17, -0x800000, R0 ;  /* 0xff80000011007824 */ /* 0x000fe400078e0200 */
[----:B------:R-:W0:Y:S01]  /*7f50*/  MUFU.RCP R20, R21 ;  /* 0x0000001500147308 */ /* 0x000e220000001000 */
[----:B------:R-:W-:-:S04]  /*7f60*/  FADD.FTZ R11, -R21, -RZ ;  /* 0x800000ff150b7221 */ /* 0x000fc80000010100 */
[----:B0-----:R-:W-:-:S04]  /*7f70*/  FFMA R19, R20, R11, 1 ;  /* 0x3f80000014137423 */ /* 0x001fc8000000000b */
[----:B------:R-:W-:-:S04]  /*7f80*/  FFMA R20, R20, R19, R20 ;  /* 0x0000001314147223 */ /* 0x000fc80000000014 */
[----:B------:R-:W-:-:S04]  /*7f90*/  FFMA R19, R0, R20, RZ ;  /* 0x0000001400137223 */ /* 0x000fc800000000ff */
[----:B------:R-:W-:-:S04]  /*7fa0*/  FFMA R22, R11, R19, R0 ;  /* 0x000000130b167223 */ /* 0x000fc80000000000 */
[----:B------:R-:W-:Y:S01]  /*7fb0*/  FFMA R19, R20, R22, R19 ;  /* 0x0000001614137223 */ /* 0x000fe20000000013 */
[----:B------:R-:W-:-:S03]  /*7fc0*/  IADD3 R22, PT, PT, R17, 0x7f, -R8 ;  /* 0x0000007f11167810 */ /* 0x000fc60007ffe808 */
[----:B------:R-:W-:Y:S01]  /*7fd0*/  FFMA R0, R11, R19, R0 ;  /* 0x000000130b007223 */ /* 0x000fe20000000000 */
[----:B------:R-:W-:-:S03]  /*7fe0*/  IADD3 R22, PT, PT, R22, R9, RZ ;  /* 0x0000000916167210 */ /* 0x000fc60007ffe0ff */
[----:B------:R-:W-:-:S05]  /*7ff0*/  FFMA R11, R20, R0, R19 ;  /* 0x00000000140b7223 */ /* 0x000fca0000000013 */
[----:B------:R-:W-:-:S04]  /*8000*/  SHF.R.U32.HI R8, RZ, 0x17, R11 ;  /* 0x00000017ff087819 */ /* 0x000fc8000001160b */
[----:B------:R-:W-:-:S05]  /*8010*/  LOP3.LUT R8, R8, 0xff, RZ, 0xc0, !PT ;  /* 0x000000ff08087812 */ /* 0x000fca00078ec0ff */
[----:B------:R-:W-:-:S05]  /*8020*/  IMAD.IADD R8, R8, 0x1, R22 ;  /* 0x0000000108087824 */ /* 0x000fca00078e0216 */
[----:B------:R-:W-:-:S04]  /*8030*/  IADD3 R9, PT, PT, R8, -0x1, RZ ;  /* 0xffffffff08097810 */ /* 0x000fc80007ffe0ff */
[----:B------:R-:W-:-:S13]  /*8040*/  ISETP.GE.U32.AND P0, PT, R9, 0xfe, PT ;  /* 0x000000fe0900780c */ /* 0x000fda0003f06070 */
[----:B------:R-:W-:Y:S05]  /*8050*/  @!P0 BRA `(.L_x_111) ;  /* 0x0000000000808947 */ /* 0x000fea0003800000 */
[----:B------:R-:W-:-:S13]  /*8060*/  ISETP.GT.AND P0, PT, R8, 0xfe, PT ;  /* 0x000000fe0800780c */ /* 0x000fda0003f04270 */
[----:B------:R-:W-:Y:S05]  /*8070*/  @P0 BRA `(.L_x_112) ;  /* 0x00000000006c0947 */ /* 0x000fea0003800000 */
[----:B------:R-:W-:-:S13]  /*8080*/  ISETP.GE.AND P0, PT, R8, 0x1, PT ;  /* 0x000000010800780c */ /* 0x000fda0003f06270 */
[----:B------:R-:W-:Y:S05]  /*8090*/  @P0 BRA `(.L_x_113) ;  /* 0x0000000000740947 */ /* 0x000fea0003800000 */
[----:B------:R-:W-:Y:S02]  /*80a0*/  ISETP.GE.AND P0, PT, R8, -0x18, PT ;  /* 0xffffffe80800780c */ /* 0x000fe40003f06270 */
[----:B------:R-:W-:-:S11]  /*80b0*/  LOP3.LUT R11, R11, 0x80000000, RZ, 0xc0, !PT ;  /* 0x800000000b0b7812 */ /* 0x000fd600078ec0ff */
[----:B------:R-:W-:Y:S05]  /*80c0*/  @!P0 BRA `(.L_x_113) ;  /* 0x0000000000688947 */ /* 0x000fea0003800000 */
[-CC-:B------:R-:W-:Y:S01]  /*80d0*/  FFMA.RZ R9, R20, R0.reuse, R19.reuse ;  /* 0x0000000014097223 */ /* 0x180fe2000000c013 */
[C---:B------:R-:W-:Y:S02]  /*80e0*/  ISETP.NE.AND P2, PT, R8.reuse, RZ, PT ;  /* 0x000000ff0800720c */ /* 0x040fe40003f45270 */
[----:B------:R-:W-:Y:S02]  /*80f0*/  ISETP.NE.AND P1, PT, R8, RZ, PT ;  /* 0x000000ff0800720c */ /* 0x000fe40003f25270 */
[----:B------:R-:W-:Y:S01]  /*8100*/  LOP3.LUT R17, R9, 0x7fffff, RZ, 0xc0, !PT ;  /* 0x007fffff09117812 */ /* 0x000fe200078ec0ff */
[CCC-:B------:R-:W-:Y:S01]  /*8110*/  FFMA.RP R9, R20.reuse, R0.reuse, R19.reuse ;  /* 0x0000000014097223 */ /* 0x1c0fe20000008013 */
[----:B------:R-:W-:Y:S01]  /*8120*/  FFMA.RM R0, R20, R0, R19 ;  /* 0x0000000014007223 */ /* 0x000fe20000004013 */
[----:B------:R-:W-:Y:S01]  /*8130*/  IADD3 R20, PT, PT, R8, 0x20, RZ ;  /* 0x0000002008147810 */ /* 0x000fe20007ffe0ff */
[----:B------:R-:W-:Y:S01]  /*8140*/  IMAD.MOV R8, RZ, RZ, -R8 ;  /* 0x000000ffff087224 */ /* 0x000fe200078e0a08 */
[----:B------:R-:W-:-:S02]  /*8150*/  LOP3.LUT R17, R17, 0x800000, RZ, 0xfc, !PT ;  /* 0x0080000011117812 */ /* 0x000fc400078efcff */
[----:B------:R-:W-:Y:S02]  /*8160*/  FSETP.NEU.FTZ.AND P0, PT, R9, R0, PT ;  /* 0x000000000900720b */ /* 0x000fe40003f1d000 */
[----:B------:R-:W-:Y:S02]  /*8170*/  SHF.L.U32 R20, R17, R20, RZ ;  /* 0x0000001411147219 */ /* 0x000fe400000006ff */
[----:B------:R-:W-:Y:S02]  /*8180*/  SEL R0, R8, RZ, P2 ;  /* 0x000000ff08007207 */ /* 0x000fe40001000000 */
[----:B------:R-:W-:Y:S02]  /*8190*/  ISETP.NE.AND P1, PT, R20, RZ, P1 ;  /* 0x000000ff1400720c */ /* 0x000fe40000f25270 */
[----:B------:R-:W-:Y:S02]  /*81a0*/  SHF.R.U32.HI R0, RZ, R0, R17 ;  /* 0x00000000ff007219 */ /* 0x000fe40000011611 */
[----:B------:R-:W-:-:S02]  /*81b0*/  PLOP3.LUT P0, PT, P0, P1, PT, 0xf8, 0x8f ;  /* 0x00000000008f781c */ /* 0x000fc40000703f70 */
[----:B------:R-:W-:Y:S02]  /*81c0*/  SHF.R.U32.HI R9, RZ, 0x1, R0 ;  /* 0x00000001ff097819 */ /* 0x000fe40000011600 */
[----:B------:R-:W-:-:S04]  /*81d0*/  SEL R8, RZ, 0x1, !P0 ;  /* 0x00000001ff087807 */ /* 0x000fc80004000000 */
[----:B------:R-:W-:-:S04]  /*81e0*/  LOP3.LUT R17, R8, 0x1, R9, 0xf8, !PT ;  /* 0x0000000108117812 */ /* 0x000fc800078ef809 */
[----:B------:R-:W-:-:S04]  /*81f0*/  LOP3.LUT R0, R17, R0, RZ, 0xc0, !PT ;  /* 0x0000000011007212 */ /* 0x000fc800078ec0ff */
[----:B------:R-:W-:-:S04]  /*8200*/  IADD3 R0, PT, PT, R9, R0, RZ ;  /* 0x0000000009007210 */ /* 0x000fc80007ffe0ff */
[----:B------:R-:W-:Y:S01]  /*8210*/  LOP3.LUT R11, R0, R11, RZ, 0xfc, !PT ;  /* 0x0000000b000b7212 */ /* 0x000fe200078efcff */
[----:B------:R-:W-:Y:S06]  /*8220*/  BRA `(.L_x_113) ;  /* 0x0000000000107947 */ /* 0x000fec0003800000 */
.L_x_112:
[----:B------:R-:W-:-:S04]  /*8230*/  LOP3.LUT R11, R11, 0x80000000, RZ, 0xc0, !PT ;  /* 0x800000000b0b7812 */ /* 0x000fc800078ec0ff */
[----:B------:R-:W-:Y:S01]  /*8240*/  LOP3.LUT R11, R11, 0x7f800000, RZ, 0xfc, !PT ;  /* 0x7f8000000b0b7812 */ /* 0x000fe200078efcff */
[----:B------:R-:W-:Y:S06]  /*8250*/  BRA `(.L_x_113) ;  /* 0x0000000000047947 */ /* 0x000fec0003800000 */
.L_x_111:
[----:B------:R-:W-:-:S07]  /*8260*/  LEA R11, R22, R11, 0x17 ;  /* 0x0000000b160b7211 */ /* 0x000fce00078eb8ff */
.L_x_113:
[----:B------:R-:W-:Y:S05]  /*8270*/  BSYNC.RECONVERGENT B3 ;  /* 0x0000000000037941 */ /* 0x000fea0003800200 */
.L_x_110:
[----:B------:R-:W-:Y:S05]  /*8280*/  BRA `(.L_x_114) ;  /* 0x0000000000207947 */ /* 0x000fea0003800000 */
.L_x_109:
[----:B------:R-:W-:-:S04]  /*8290*/  LOP3.LUT R11, R11, 0x80000000, R0, 0x48, !PT ;  /* 0x800000000b0b7812 */ /* 0x000fc800078e4800 */
[----:B------:R-:W-:Y:S01]  /*82a0*/  LOP3.LUT R11, R11, 0x7f800000, RZ, 0xfc, !PT ;  /* 0x7f8000000b0b7812 */ /* 0x000fe200078efcff */
[----:B------:R-:W-:Y:S06]  /*82b0*/  BRA `(.L_x_114) ;  /* 0x0000000000147947 */ /* 0x000fec0003800000 */
.L_x_108:
[----:B------:R-:W-:Y:S01]  /*82c0*/  LOP3.LUT R11, R11, 0x80000000, R0, 0x48, !PT ;  /* 0x800000000b0b7812 */ /* 0x000fe200078e4800 */
[----:B------:R-:W-:Y:S06]  /*82d0*/  BRA `(.L_x_114) ;  /* 0x00000000000c7947 */ /* 0x000fec0003800000 */
.L_x_107:
[----:B------:R-:W0:Y:S01]  /*82e0*/  MUFU.RSQ R11, -QNAN ;  /* 0xffc00000000b7908 */ /* 0x000e220000001400 */
[----:B------:R-:W-:Y:S05]  /*82f0*/  BRA `(.L_x_114) ;  /* 0x0000000000047947 */ /* 0x000fea0003800000 */
.L_x_106:
[----:B------:R-:W-:-:S07]  /*8300*/  FADD.FTZ R11, R0, R3 ;  /* 0x00000003000b7221 */ /* 0x000fce0000010000 */
.L_x_114:
[----:B------:R-:W-:Y:S05]  /*8310*/  BSYNC.RECONVERGENT B2 ;  /* 0x0000000000027941 */ /* 0x000fea0003800200 */
.L_x_104:
[----:B------:R-:W-:Y:S01]  /*8320*/  HFMA2 R9, -RZ, RZ, 0, 0 ;  /* 0x00000000ff097431 */ /* 0x000fe200000001ff */
[----:B------:R-:W-:Y:S01]  /*8330*/  MOV R8, R10 ;  /* 0x0000000a00087202 */ /* 0x000fe20000000f00 */
[----:B0-----:R-:W-:-:S03]  /*8340*/  IMAD.MOV.U32 R0, RZ, RZ, R11 ;  /* 0x000000ffff007224 */ /* 0x001fc600078e000b */
[----:B------:R-:W-:Y:S05]  /*8350*/  RET.REL.NODEC R8 `(YnGovaluate1X3) ;  /* 0xffffff7c08287950 */ /* 0x000fea0003c3ffff */
.L_x_115:
[----:B------:R-:W-:-:S00]  /*8360*/  BRA `(.L_x_115) ;  /* 0xfffffffc00fc7947 */ /* 0x000fc0000383ffff */
[----:B------:R-:W-:-:S00]  /*8370*/  NOP ;  /* 0x0000000000007918 */ /* 0x000fc00000000000 */
        /* <DEDUP_REMOVED lines=8> */
.L_x_116:


//--------------------- .nv.global.init           --------------------------
	.section	.nv.global.init,"aw",@progbits
	.align	4
.nv.global.init:
	.type		__cudart_i2opi_f,@object
	.size		__cudart_i2opi_f,(.L_0 - __cudart_i2opi_f)
__cudart_i2opi_f:
        /*0000*/ 	.byte	0x41, 0x90, 0x43, 0x3c, 0x99, 0x95, 0x62, 0xdb, 0xc0, 0xdd, 0x34, 0xf5, 0xd1, 0x57, 0x27, 0xfc
        /*0010*/ 	.byte	0x29, 0x15, 0x44, 0x4e, 0x6e, 0x83, 0xf9, 0xa2
.L_0:


//--------------------- .nv.shared.reserved.0     --------------------------
	.section	.nv.shared.reserved.0,"aw",@nobits
	.weak		__nv_reservedSMEM_offset_0_alias
	.size		__nv_reservedSMEM_offset_0_alias, 0, 64
	.other		__nv_reservedSMEM_offset_0_alias,@"STO_CUDA_RESERVED_SHARED STV_DEFAULT"
__nv_reservedSMEM_offset_0_alias:
	.zero		0
	.zero		64


//--------------------- .nv.constant0.YnGovaluate1X3 --------------------------
	.section	.nv.constant0.YnGovaluate1X3,"a",@progbits
	.sectionflags	@""
	.align	4
.nv.constant0.YnGovaluate1X3:
	.zero		924


//--------------------- SYMBOLS --------------------------

	.type		.nv.reservedSmem.offset0,@object
	.size		.nv.reservedSmem.offset0,0x4
